	.headerflags	@"EF_CUDA_TEXMODE_UNIFIED EF_CUDA_64BIT_ADDRESS EF_CUDA_ACCELERATORS EF_CUDA_SM90 EF_CUDA_VIRTUAL_SM(EF_CUDA_SM90)"
	.elftype	@"ET_EXEC"


//--------------------- .nv.info                  --------------------------
	.section	.nv.info,"",@"SHT_CUDA_INFO"
	.align	4


	//----- nvinfo : EIATTR_REGCOUNT
	.align		4
        /*0000*/ 	.byte	0x04, 0x2f
        /*0002*/ 	.short	(.L_1 - .L_0)
	.align		4
.L_0:
        /*0004*/ 	.word	index@(triton_poi_fused_max_pool2d_with_indices_relu_5)
        /*0008*/ 	.word	0x00000048


	//----- nvinfo : EIATTR_MIN_STACK_SIZE
	.align		4
.L_1:
        /*000c*/ 	.byte	0x04, 0x12
        /*000e*/ 	.short	(.L_3 - .L_2)
	.align		4
.L_2:
        /*0010*/ 	.word	index@(triton_poi_fused_max_pool2d_with_indices_relu_5)
        /*0014*/ 	.word	0x00000000


	//----- nvinfo : EIATTR_FRAME_SIZE
	.align		4
.L_3:
        /*0018*/ 	.byte	0x04, 0x11
        /*001a*/ 	.short	(.L_5 - .L_4)
	.align		4
.L_4:
        /*001c*/ 	.word	index@(triton_poi_fused_max_pool2d_with_indices_relu_5)
        /*0020*/ 	.word	0x00000000


	//----- nvinfo : EIATTR_MIN_STACK_SIZE
	.align		4
.L_5:
        /*0024*/ 	.byte	0x04, 0x12
        /*0026*/ 	.short	(.L_7 - .L_6)
	.align		4
.L_6:
        /*0028*/ 	.word	index@(triton_poi_fused_max_pool2d_with_indices_relu_5)
        /*002c*/ 	.word	0x00000000
.L_7:


//--------------------- .nv.info.triton_poi_fused_max_pool2d_with_indices_relu_5 --------------------------
	.section	.nv.info.triton_poi_fused_max_pool2d_with_indices_relu_5,"",@"SHT_CUDA_INFO"
	.sectionflags	@""
	.align	4


	//----- nvinfo : EIATTR_CUDA_API_VERSION
	.align		4
        /*0000*/ 	.byte	0x04, 0x37
        /*0002*/ 	.short	(.L_9 - .L_8)
.L_8:
        /*0004*/ 	.word	0x0000007c


	//----- nvinfo : EIATTR_KPARAM_INFO
	.align		4
.L_9:
        /*0008*/ 	.byte	0x04, 0x17
        /*000a*/ 	.short	(.L_11 - .L_10)
.L_10:
        /*000c*/ 	.word	0x00000000
        /*0010*/ 	.short	0x0003
        /*0012*/ 	.short	0x0018
        /*0014*/ 	.byte	0x00, 0xf0, 0x11, 0x00


	//----- nvinfo : EIATTR_KPARAM_INFO
	.align		4
.L_11:
        /*0018*/ 	.byte	0x04, 0x17
        /*001a*/ 	.short	(.L_13 - .L_12)
.L_12:
        /*001c*/ 	.word	0x00000000
        /*0020*/ 	.short	0x0002
        /*0022*/ 	.short	0x0010
        /*0024*/ 	.byte	0x00, 0xf4, 0x21, 0x00


	//----- nvinfo : EIATTR_KPARAM_INFO
	.align		4
.L_13:
        /*0028*/ 	.byte	0x04, 0x17
        /*002a*/ 	.short	(.L_15 - .L_14)
.L_14:
        /*002c*/ 	.word	0x00000000
        /*0030*/ 	.short	0x0001
        /*0032*/ 	.short	0x0008
        /*0034*/ 	.byte	0x00, 0xf4, 0x21, 0x00


	//----- nvinfo : EIATTR_KPARAM_INFO
	.align		4
.L_15:
        /*0038*/ 	.byte	0x04, 0x17
        /*003a*/ 	.short	(.L_17 - .L_16)
.L_16:
        /*003c*/ 	.word	0x00000000
        /*0040*/ 	.short	0x0000
        /*0042*/ 	.short	0x0000
        /*0044*/ 	.byte	0x00, 0xf4, 0x21, 0x00


	//----- nvinfo : EIATTR_SPARSE_MMA_MASK
	.align		4
.L_17:
        /*0048*/ 	.byte	0x03, 0x50
        /*004a*/ 	.short	0x0000


	//----- nvinfo : EIATTR_MAXREG_COUNT
	.align		4
        /*004c*/ 	.byte	0x03, 0x1b
        /*004e*/ 	.short	0x00ff


	//----- nvinfo : EIATTR_EXIT_INSTR_OFFSETS
	.align		4
        /*0050*/ 	.byte	0x04, 0x1c
        /*0052*/ 	.short	(.L_19 - .L_18)


	//   ....[0]....
.L_18:
        /*0054*/ 	.word	0x00002590


	//   ....[1]....
        /*0058*/ 	.word	0x000025c0


	//----- nvinfo : EIATTR_REQNTID
	.align		4
.L_19:
        /*005c*/ 	.byte	0x04, 0x10
        /*005e*/ 	.short	(.L_21 - .L_20)
.L_20:
        /*0060*/ 	.word	0x00000080
        /*0064*/ 	.word	0x00000001
        /*0068*/ 	.word	0x00000001


	//----- nvinfo : EIATTR_CBANK_PARAM_SIZE
	.align		4
.L_21:
        /*006c*/ 	.byte	0x03, 0x19
        /*006e*/ 	.short	0x001c


	//----- nvinfo : EIATTR_PARAM_CBANK
	.align		4
        /*0070*/ 	.byte	0x04, 0x0a
        /*0072*/ 	.short	(.L_23 - .L_22)
	.align		4
.L_22:
        /*0074*/ 	.word	index@(.nv.constant0.triton_poi_fused_max_pool2d_with_indices_relu_5)
        /*0078*/ 	.short	0x0210
        /*007a*/ 	.short	0x001c


	//----- nvinfo : EIATTR_SW_WAR
	.align		4
.L_23:
        /*007c*/ 	.byte	0x04, 0x36
        /*007e*/ 	.short	(.L_25 - .L_24)
.L_24:
        /*0080*/ 	.word	0x00000008
.L_25:


//--------------------- .nv.callgraph             --------------------------
	.section	.nv.callgraph,"",@"SHT_CUDA_CALLGRAPH"
	.align	4
	.sectionentsize	8
	.align		4
        /*0000*/ 	.word	0x00000000
	.align		4
        /*0004*/ 	.word	0xffffffff
	.align		4
        /*0008*/ 	.word	0x00000000
	.align		4
        /*000c*/ 	.word	0xfffffffe
	.align		4
        /*0010*/ 	.word	0x00000000
	.align		4
        /*0014*/ 	.word	0xfffffffd
	.align		4
        /*0018*/ 	.word	0x00000000
	.align		4
        /*001c*/ 	.word	0xfffffffc


//--------------------- .text.triton_poi_fused_max_pool2d_with_indices_relu_5 --------------------------
	.section	.text.triton_poi_fused_max_pool2d_with_indices_relu_5,"ax",@progbits
	.sectionflags	@"SHF_BARRIERS=1"
	.align	128
        .global         triton_poi_fused_max_pool2d_with_indices_relu_5
        .type           triton_poi_fused_max_pool2d_with_indices_relu_5,@function
        .size           triton_poi_fused_max_pool2d_with_indices_relu_5,(.L_x_1 - triton_poi_fused_max_pool2d_with_indices_relu_5)
        .other          triton_poi_fused_max_pool2d_with_indices_relu_5,@"STO_CUDA_ENTRY STV_DEFAULT"
triton_poi_fused_max_pool2d_with_indices_relu_5:
.text.triton_poi_fused_max_pool2d_with_indices_relu_5:
[----:B------:R-:W0:Y:S01]  /*0000*/  LDC R1, c[0x0][0x28] ;  /* 0x00000a00ff017b82 */ /* 0x000e220000000800 */
[----:B------:R-:W1:Y:S01]  /*0010*/  S2R R0, SR_TID.X ;  /* 0x0000000000007919 */ /* 0x000e620000002100 */
[----:B------:R-:W-:-:S06]  /*0020*/  IMAD.MOV.U32 R6, RZ, RZ, RZ ;  /* 0x000000ffff067224 */ /* 0x000fcc00078e00ff */
[----:B------:R-:W2:Y:S01]  /*0030*/  LDC.64 R68, c[0x0][0x218] ;  /* 0x00008600ff447b82 */ /* 0x000ea20000000a00 */
[----:B------:R-:W-:Y:S01]  /*0040*/  CS2R R14, SRZ ;  /* 0x00000000000e7805 */ /* 0x000fe2000001ff00 */
[----:B------:R-:W3:Y:S01]  /*0050*/  S2R R64, SR_CTAID.X ;  /* 0x0000000000407919 */ /* 0x000ee20000002500 */
[----:B------:R-:W-:Y:S01]  /*0060*/  ULDC.64 UR6, c[0x0][0x208] ;  /* 0x0000820000067ab9 */ /* 0x000fe20000000a00 */
[----:B------:R-:W-:Y:S01]  /*0070*/  CS2R R22, SRZ ;  /* 0x0000000000167805 */ /* 0x000fe2000001ff00 */
[----:B------:R-:W-:Y:S01]  /*0080*/  ULDC.64 UR8, c[0x0][0x220] ;  /* 0x0000880000087ab9 */ /* 0x000fe20000000a00 */
[----:B-1----:R-:W-:Y:S02]  /*0090*/  IMAD.SHL.U32 R63, R0, 0x8, RZ ;  /* 0x00000008003f7824 */ /* 0x002fe400078e00ff */
[----:B---3--:R-:W-:-:S03]  /*00a0*/  IMAD.SHL.U32 R64, R64, 0x400, RZ ;  /* 0x0000040040407824 */ /* 0x008fc600078e00ff */
[----:B------:R-:W-:-:S04]  /*00b0*/  LOP3.LUT R63, R63, 0x3f8, RZ, 0xc0, !PT ;  /* 0x000003f83f3f7812 */ /* 0x000fc800078ec0ff */
[----:B------:R-:W-:-:S04]  /*00c0*/  LOP3.LUT R7, R64, R63, RZ, 0xfc, !PT ;  /* 0x0000003f40077212 */ /* 0x000fc800078efcff */
[C---:B------:R-:W-:Y:S01]  /*00d0*/  ISETP.GE.AND P0, PT, R7.reuse, 0x4ed80, PT ;  /* 0x0004ed800700780c */ /* 0x040fe20003f06270 */
[----:B------:R-:W-:-:S04]  /*00e0*/  IMAD.HI R2, R7, 0x2aaaaaab, RZ ;  /* 0x2aaaaaab07027827 */ /* 0x000fc800078e02ff */
[----:B------:R-:W-:Y:S01]  /*00f0*/  IMAD.HI R4, R7, 0x2f149903, RZ ;  /* 0x2f14990307047827 */ /* 0x000fe200078e02ff */
[----:B------:R-:W-:-:S03]  /*0100*/  SHF.R.U32.HI R3, RZ, 0x1f, R2 ;  /* 0x0000001fff037819 */ /* 0x000fc60000011602 */
[----:B------:R-:W-:Y:S01]  /*0110*/  IMAD.HI R6, R7, -0x303253cf, R6 ;  /* 0xcfcdac3107067827 */ /* 0x000fe200078e0206 */
[----:B------:R-:W-:Y:S02]  /*0120*/  LEA.HI.SX32 R3, R2, R3, 0x1c ;  /* 0x0000000302037211 */ /* 0x000fe400078fe2ff */
[----:B------:R-:W-:Y:S01]  /*0130*/  SHF.R.U32.HI R5, RZ, 0x1f, R4 ;  /* 0x0000001fff057819 */ /* 0x000fe20000011604 */
[----:B------:R-:W-:Y:S01]  /*0140*/  IMAD.MOV.U32 R2, RZ, RZ, RZ ;  /* 0x000000ffff027224 */ /* 0x000fe200078e00ff */
[----:B------:R-:W-:Y:S02]  /*0150*/  SHF.R.U32.HI R11, RZ, 0x1f, R6 ;  /* 0x0000001fff0b7819 */ /* 0x000fe40000011606 */
[----:B------:R-:W-:Y:S01]  /*0160*/  LEA.HI.SX32 R5, R4, R5, 0x17 ;  /* 0x0000000504057211 */ /* 0x000fe200078fbaff */
[----:B------:R-:W-:Y:S01]  /*0170*/  IMAD.HI R0, R3, -0x72c234f7, R2 ;  /* 0x8d3dcb0903007827 */ /* 0x000fe200078e0202 */
[----:B------:R-:W-:-:S03]  /*0180*/  LEA.HI.SX32 R6, R6, R11, 0x10 ;  /* 0x0000000b06067211 */ /* 0x000fc600078f82ff */
[----:B------:R-:W-:Y:S01]  /*0190*/  IMAD.MOV.U32 R4, RZ, RZ, RZ ;  /* 0x000000ffff047224 */ /* 0x000fe200078e00ff */
[----:B------:R-:W-:Y:S01]  /*01a0*/  SHF.R.U32.HI R9, RZ, 0x1f, R0 ;  /* 0x0000001fff097819 */ /* 0x000fe20000011600 */
[----:B------:R-:W-:Y:S02]  /*01b0*/  IMAD R13, R6, 0x51960, RZ ;  /* 0x00051960060d7824 */ /* 0x000fe400078e02ff */
[----:B------:R-:W-:Y:S01]  /*01c0*/  IMAD.HI R2, R5, -0x72c234f7, R4 ;  /* 0x8d3dcb0905027827 */ /* 0x000fe200078e0204 */
[----:B------:R-:W-:-:S04]  /*01d0*/  LEA.HI.SX32 R9, R0, R9, 0x1c ;  /* 0x0000000900097211 */ /* 0x000fc800078fe2ff */
[----:B------:R-:W-:Y:S01]  /*01e0*/  SHF.R.U32.HI R11, RZ, 0x1f, R2 ;  /* 0x0000001fff0b7819 */ /* 0x000fe20000011602 */
[----:B------:R-:W-:Y:S01]  /*01f0*/  IMAD R0, R9, -0x1d, R3 ;  /* 0xffffffe309007824 */ /* 0x000fe200078e0203 */
[----:B------:R-:W-:Y:S02]  /*0200*/  CS2R R8, SRZ ;  /* 0x0000000000087805 */ /* 0x000fe4000001ff00 */
[----:B------:R-:W-:Y:S01]  /*0210*/  LEA.HI R11, R2, R11, RZ, 0x1c ;  /* 0x0000000b020b7211 */ /* 0x000fe200078fe0ff */
[----:B------:R-:W-:Y:S01]  /*0220*/  IMAD R0, R0, 0xc0, R13 ;  /* 0x000000c000007824 */ /* 0x000fe200078e020d */
[----:B------:R-:W-:Y:S01]  /*0230*/  CS2R R12, SRZ ;  /* 0x00000000000c7805 */ /* 0x000fe2000001ff00 */
[----:B------:R-:W-:Y:S02]  /*0240*/  IMAD R2, R3, -0x60, R7 ;  /* 0xffffffa003027824 */ /* 0x000fe400078e0207 */
[----:B------:R-:W-:Y:S02]  /*0250*/  VIADD R27, R0, 0x60 ;  /* 0x00000060001b7836 */ /* 0x000fe40000000000 */
[----:B------:R-:W-:Y:S01]  /*0260*/  IMAD R3, R11, -0x1d, R5 ;  /* 0xffffffe30b037824 */ /* 0x000fe200078e0205 */
[----:B------:R-:W-:Y:S01]  /*0270*/  CS2R R10, SRZ ;  /* 0x00000000000a7805 */ /* 0x000fe2000001ff00 */
[----:B------:R-:W-:-:S02]  /*0280*/  IMAD.IADD R4, R2, 0x1, R0 ;  /* 0x0000000102047824 */ /* 0x000fc400078e0200 */
[----:B------:R-:W-:Y:S02]  /*0290*/  IMAD.IADD R6, R2, 0x1, R27 ;  /* 0x0000000102067824 */ /* 0x000fe400078e021b */
[C---:B------:R-:W-:Y:S02]  /*02a0*/  IMAD R17, R3.reuse, 0x2c40, R4 ;  /* 0x00002c4003117824 */ /* 0x040fe400078e0204 */
[----:B------:R-:W-:Y:S02]  /*02b0*/  IMAD R19, R3, 0x2c40, R6 ;  /* 0x00002c4003137824 */ /* 0x000fe400078e0206 */
[----:B--2---:R-:W-:-:S04]  /*02c0*/  IMAD.WIDE R16, R17, 0x4, R68 ;  /* 0x0000000411107825 */ /* 0x004fc800078e0244 */
[----:B------:R-:W-:Y:S01]  /*02d0*/  IMAD.WIDE R18, R19, 0x4, R68 ;  /* 0x0000000413127825 */ /* 0x000fe200078e0244 */
[----:B------:R-:W2:Y:S04]  /*02e0*/  @!P0 LDG.E.128 R12, desc[UR6][R16.64] ;  /* 0x00000006100c8981 */ /* 0x000ea8000c1e1d00 */
[----:B------:R-:W2:Y:S01]  /*02f0*/  @!P0 LDG.E.128 R8, desc[UR6][R18.64] ;  /* 0x0000000612088981 */ /* 0x000ea2000c1e1d00 */
[----:B------:R-:W-:Y:S01]  /*0300*/  VIADD R50, R0, 0xc0 ;  /* 0x000000c000327836 */ /* 0x000fe20000000000 */
[----:B------:R-:W-:-:S03]  /*0310*/  CS2R R4, SRZ ;  /* 0x0000000000047805 */ /* 0x000fc6000001ff00 */
[----:B------:R-:W-:-:S04]  /*0320*/  IMAD.IADD R6, R2, 0x1, R50 ;  /* 0x0000000102067824 */ /* 0x000fc800078e0232 */
[----:B------:R-:W-:Y:S01]  /*0330*/  IMAD R21, R3, 0x2c40, R6 ;  /* 0x00002c4003157824 */ /* 0x000fe200078e0206 */
[----:B------:R-:W-:-:S03]  /*0340*/  CS2R R6, SRZ ;  /* 0x0000000000067805 */ /* 0x000fc6000001ff00 */
[----:B------:R-:W-:-:S05]  /*0350*/  IMAD.WIDE R20, R21, 0x4, R68 ;  /* 0x0000000415147825 */ /* 0x000fca00078e0244 */
[----:B------:R1:W3:Y:S01]  /*0360*/  @!P0 LDG.E.128 R4, desc[UR6][R20.64] ;  /* 0x0000000614048981 */ /* 0x0002e2000c1e1d00 */
[----:B------:R-:W-:Y:S01]  /*0370*/  VIADD R47, R0, 0x1620 ;  /* 0x00001620002f7836 */ /* 0x000fe20000000000 */
[----:B-1----:R-:W-:Y:S02]  /*0380*/  CS2R R20, SRZ ;  /* 0x0000000000147805 */ /* 0x002fe4000001ff00 */
[----:B--2---:R-:W-:Y:S02]  /*0390*/  FSETP.GT.AND P2, PT, R8, R12, PT ;  /* 0x0000000c0800720b */ /* 0x004fe40003f44000 */
[----:B------:R-:W-:Y:S02]  /*03a0*/  FSETP.GT.AND P4, PT, R10, R14, PT ;  /* 0x0000000e0a00720b */ /* 0x000fe40003f84000 */
[----:B------:R-:W-:Y:S02]  /*03b0*/  FSETP.GT.AND P5, PT, R9, R13, PT ;  /* 0x0000000d0900720b */ /* 0x000fe40003fa4000 */
[----:B------:R-:W-:-:S02]  /*03c0*/  FSETP.NAN.AND P1, PT, R8, R8, PT ;  /* 0x000000080800720b */ /* 0x000fc40003f28000 */
[----:B------:R-:W-:Y:S02]  /*03d0*/  FSETP.GT.AND P3, PT, R11, R15, PT ;  /* 0x0000000f0b00720b */ /* 0x000fe40003f64000 */
[----:B------:R-:W-:Y:S02]  /*03e0*/  P2R R57, PR, RZ, 0x4 ;  /* 0x00000004ff397803 */ /* 0x000fe40000000000 */
[----:B------:R-:W-:Y:S02]  /*03f0*/  P2R R31, PR, RZ, 0x8 ;  /* 0x00000008ff1f7803 */ /* 0x000fe40000000000 */
[----:B------:R-:W-:Y:S02]  /*0400*/  @!P2 SEL R8, R8, R12, P1 ;  /* 0x0000000c0808a207 */ /* 0x000fe40000800000 */
[----:B------:R-:W-:Y:S02]  /*0410*/  FSETP.NAN.AND P1, PT, R10, R10, PT ;  /* 0x0000000a0a00720b */ /* 0x000fe40003f28000 */
[----:B------:R-:W-:-:S02]  /*0420*/  FSETP.NAN.AND P2, PT, R9, R9, PT ;  /* 0x000000090900720b */ /* 0x000fc40003f48000 */
[----:B------:R-:W-:Y:S02]  /*0430*/  @!P4 SEL R10, R10, R14, P1 ;  /* 0x0000000e0a0ac207 */ /* 0x000fe40000800000 */
[----:B------:R-:W-:Y:S02]  /*0440*/  @!P5 SEL R9, R9, R13, P2 ;  /* 0x0000000d0909d207 */ /* 0x000fe40001000000 */
[----:B---3--:R-:W-:Y:S02]  /*0450*/  FSETP.NAN.AND P1, PT, R7, R7, PT ;  /* 0x000000070700720b */ /* 0x008fe40003f28000 */
[----:B------:R-:W-:Y:S01]  /*0460*/  FSETP.NAN.AND P2, PT, R11, R11, PT ;  /* 0x0000000b0b00720b */ /* 0x000fe20003f48000 */
[----:B------:R-:W-:Y:S01]  /*0470*/  VIADD R38, R0, 0x1680 ;  /* 0x0000168000267836 */ /* 0x000fe20000000000 */
[----:B------:R-:W-:Y:S02]  /*0480*/  CS2R R16, SRZ ;  /* 0x0000000000107805 */ /* 0x000fe4000001ff00 */
[----:B------:R-:W-:-:S02]  /*0490*/  CS2R R18, SRZ ;  /* 0x0000000000127805 */ /* 0x000fc4000001ff00 */
[----:B------:R-:W-:Y:S02]  /*04a0*/  @!P3 SEL R11, R11, R15, P2 ;  /* 0x0000000f0b0bb207 */ /* 0x000fe40001000000 */
[-C--:B------:R-:W-:Y:S02]  /*04b0*/  FSETP.GEU.AND P2, PT, R10, R6.reuse, PT ;  /* 0x000000060a00720b */ /* 0x080fe40003f4e000 */
[----:B------:R-:W-:Y:S02]  /*04c0*/  FSETP.GEU.AND P3, PT, R11, R7, PT ;  /* 0x000000070b00720b */ /* 0x000fe40003f6e000 */
[----:B------:R-:W-:Y:S02]  /*04d0*/  P2R R48, PR, RZ, 0x4 ;  /* 0x00000004ff307803 */ /* 0x000fe40000000000 */
[----:B------:R-:W-:Y:S02]  /*04e0*/  @!P1 SEL R7, R7, R11, !P3 ;  /* 0x0000000b07079207 */ /* 0x000fe40005800000 */
[----:B------:R-:W-:Y:S01]  /*04f0*/  FSETP.NAN.AND P1, PT, R6, R6, PT ;  /* 0x000000060600720b */ /* 0x000fe20003f28000 */
[C---:B------:R-:W-:Y:S01]  /*0500*/  VIADD R29, R0.reuse, 0x16e0 ;  /* 0x000016e0001d7836 */ /* 0x040fe20000000000 */
[----:B------:R-:W-:Y:S01]  /*0510*/  LOP3.LUT R46, R64, 0x4, R63, 0xfe, !PT ;  /* 0x00000004402e7812 */ /* 0x000fe200078efe3f */
[C---:B------:R-:W-:Y:S01]  /*0520*/  VIADD R30, R0.reuse, 0x2c40 ;  /* 0x00002c40001e7836 */ /* 0x040fe20000000000 */
[----:B------:R-:W-:Y:S01]  /*0530*/  P2R R13, PR, RZ, 0x8 ;  /* 0x00000008ff0d7803 */ /* 0x000fe20000000000 */
[----:B------:R-:W-:Y:S01]  /*0540*/  VIADD R37, R0, 0x2ca0 ;  /* 0x00002ca000257836 */ /* 0x000fe20000000000 */
[----:B------:R-:W-:-:S02]  /*0550*/  P2R R59, PR, RZ, 0x10 ;  /* 0x00000010ff3b7803 */ /* 0x000fc40000000000 */
[----:B------:R-:W-:-:S05]  /*0560*/  P2R R58, PR, RZ, 0x20 ;  /* 0x00000020ff3a7803 */ /* 0x000fca0000000000 */
[----:B------:R-:W-:Y:S02]  /*0570*/  @!P1 SEL R6, R6, R10, !P2 ;  /* 0x0000000a06069207 */ /* 0x000fe40005000000 */
[-C--:B------:R-:W-:Y:S02]  /*0580*/  FSETP.NAN.AND P1, PT, R5, R5.reuse, PT ;  /* 0x000000050500720b */ /* 0x080fe40003f28000 */
[----:B------:R-:W-:-:S04]  /*0590*/  FSETP.GEU.AND P2, PT, R9, R5, PT ;  /* 0x000000050900720b */ /* 0x000fc80003f4e000 */
[----:B------:R-:W-:-:S07]  /*05a0*/  P2R R49, PR, RZ, 0x4 ;  /* 0x00000004ff317803 */ /* 0x000fce0000000000 */
[----:B------:R-:W-:Y:S02]  /*05b0*/  @!P1 SEL R5, R5, R9, !P2 ;  /* 0x0000000905059207 */ /* 0x000fe40005000000 */
[-C--:B------:R-:W-:Y:S02]  /*05c0*/  FSETP.NAN.AND P1, PT, R4, R4.reuse, PT ;  /* 0x000000040400720b */ /* 0x080fe40003f28000 */
[----:B------:R-:W-:-:S04]  /*05d0*/  FSETP.GEU.AND P2, PT, R8, R4, PT ;  /* 0x000000040800720b */ /* 0x000fc80003f4e000 */
[----:B------:R-:W-:-:S07]  /*05e0*/  P2R R51, PR, RZ, 0x4 ;  /* 0x00000004ff337803 */ /* 0x000fce0000000000 */
[----:B------:R-:W-:Y:S01]  /*05f0*/  @!P1 SEL R4, R4, R8, !P2 ;  /* 0x0000000804049207 */ /* 0x000fe20005000000 */
[----:B------:R-:W-:-:S04]  /*0600*/  IMAD.IADD R8, R2, 0x1, R47 ;  /* 0x0000000102087824 */ /* 0x000fc800078e022f */
[----:B------:R-:W-:-:S04]  /*0610*/  IMAD R9, R3, 0x2c40, R8 ;  /* 0x00002c4003097824 */ /* 0x000fc800078e0208 */
[----:B------:R-:W-:-:S05]  /*0620*/  IMAD.WIDE R8, R9, 0x4, R68 ;  /* 0x0000000409087825 */ /* 0x000fca00078e0244 */
[----:B------:R-:W2:Y:S02]  /*0630*/  @!P0 LDG.E.128 R20, desc[UR6][R8.64] ;  /* 0x0000000608148981 */ /* 0x000ea4000c1e1d00 */
[-C--:B--2---:R-:W-:Y:S02]  /*0640*/  FSETP.NAN.AND P1, PT, R20, R20.reuse, PT ;  /* 0x000000141400720b */ /* 0x084fe40003f28000 */
[----:B------:R-:W-:-:S04]  /*0650*/  FSETP.GEU.AND P2, PT, R4, R20, PT ;  /* 0x000000140400720b */ /* 0x000fc80003f4e000 */
[----:B------:R-:W-:-:S07]  /*0660*/  P2R R9, PR, RZ, 0x4 ;  /* 0x00000004ff097803 */ /* 0x000fce0000000000 */
[----:B------:R-:W-:Y:S01]  /*0670*/  @!P1 SEL R20, R20, R4, !P2 ;  /* 0x0000000414149207 */ /* 0x000fe20005000000 */
[----:B------:R-:W-:Y:S01]  /*0680*/  IMAD.IADD R4, R2, 0x1, R38 ;  /* 0x0000000102047824 */ /* 0x000fe200078e0226 */
[-C--:B------:R-:W-:Y:S02]  /*0690*/  FSETP.NAN.AND P1, PT, R21, R21.reuse, PT ;  /* 0x000000151500720b */ /* 0x080fe40003f28000 */
[----:B------:R-:W-:-:S04]  /*06a0*/  FSETP.GEU.AND P2, PT, R5, R21, PT ;  /* 0x000000150500720b */ /* 0x000fc80003f4e000 */
[----:B------:R-:W-:-:S07]  /*06b0*/  P2R R10, PR, RZ, 0x4 ;  /* 0x00000004ff0a7803 */ /* 0x000fce0000000000 */
[----:B------:R-:W-:Y:S01]  /*06c0*/  @!P1 SEL R21, R21, R5, !P2 ;  /* 0x0000000515159207 */ /* 0x000fe20005000000 */
[----:B------:R-:W-:Y:S01]  /*06d0*/  IMAD R5, R3, 0x2c40, R4 ;  /* 0x00002c4003057824 */ /* 0x000fe200078e0204 */
[-C--:B------:R-:W-:Y:S02]  /*06e0*/  FSETP.NAN.AND P1, PT, R22, R22.reuse, PT ;  /* 0x000000161600720b */ /* 0x080fe40003f28000 */
[----:B------:R-:W-:Y:S01]  /*06f0*/  FSETP.GEU.AND P2, PT, R6, R22, PT ;  /* 0x000000160600720b */ /* 0x000fe20003f4e000 */
[----:B------:R-:W-:-:S03]  /*0700*/  IMAD.WIDE R4, R5, 0x4, R68 ;  /* 0x0000000405047825 */ /* 0x000fc600078e0244 */
[----:B------:R-:W-:Y:S02]  /*0710*/  P2R R11, PR, RZ, 0x4 ;  /* 0x00000004ff0b7803 */ /* 0x000fe40000000000 */
[----:B------:R1:W2:Y:S05]  /*0720*/  @!P0 LDG.E.128 R16, desc[UR6][R4.64] ;  /* 0x0000000604108981 */ /* 0x0002aa000c1e1d00 */
[----:B------:R-:W-:Y:S02]  /*0730*/  @!P1 SEL R22, R22, R6, !P2 ;  /* 0x0000000616169207 */ /* 0x000fe40005000000 */
[-C--:B------:R-:W-:Y:S02]  /*0740*/  FSETP.NAN.AND P1, PT, R23, R23.reuse, PT ;  /* 0x000000171700720b */ /* 0x080fe40003f28000 */
[----:B------:R-:W-:-:S04]  /*0750*/  FSETP.GEU.AND P2, PT, R7, R23, PT ;  /* 0x000000170700720b */ /* 0x000fc80003f4e000 */
[----:B------:R-:W-:-:S07]  /*0760*/  P2R R12, PR, RZ, 0x4 ;  /* 0x00000004ff0c7803 */ /* 0x000fce0000000000 */
[----:B------:R-:W-:Y:S01]  /*0770*/  @!P1 SEL R23, R23, R7, !P2 ;  /* 0x0000000717179207 */ /* 0x000fe20005000000 */
[----:B-1----:R-:W-:-:S04]  /*0780*/  IMAD.IADD R4, R2, 0x1, R29 ;  /* 0x0000000102047824 */ /* 0x002fc800078e021d */
[----:B------:R-:W-:-:S04]  /*0790*/  IMAD R15, R3, 0x2c40, R4 ;  /* 0x00002c40030f7824 */ /* 0x000fc800078e0204 */
[----:B------:R-:W-:Y:S01]  /*07a0*/  IMAD.WIDE R14, R15, 0x4, R68 ;  /* 0x000000040f0e7825 */ /* 0x000fe200078e0244 */
[-C--:B--2---:R-:W-:Y:S02]  /*07b0*/  FSETP.NAN.AND P1, PT, R19, R19.reuse, PT ;  /* 0x000000131300720b */ /* 0x084fe40003f28000 */
[----:B------:R-:W-:-:S11]  /*07c0*/  FSETP.GEU.AND P2, PT, R23, R19, PT ;  /* 0x000000131700720b */ /* 0x000fd60003f4e000 */
[----:B------:R-:W-:Y:S02]  /*07d0*/  @!P1 SEL R19, R19, R23, !P2 ;  /* 0x0000001713139207 */ /* 0x000fe40005000000 */
[-C--:B------:R-:W-:Y:S02]  /*07e0*/  FSETP.NAN.AND P1, PT, R18, R18.reuse, PT ;  /* 0x000000121200720b */ /* 0x080fe40003f28000 */
[----:B------:R-:W-:Y:S02]  /*07f0*/  P2R R7, PR, RZ, 0x4 ;  /* 0x00000004ff077803 */ /* 0x000fe40000000000 */
[----:B------:R-:W-:-:S09]  /*0800*/  FSETP.GEU.AND P2, PT, R22, R18, PT ;  /* 0x000000121600720b */ /* 0x000fd20003f4e000 */
[----:B------:R-:W-:Y:S02]  /*0810*/  @!P1 SEL R18, R18, R22, !P2 ;  /* 0x0000001612129207 */ /* 0x000fe40005000000 */
[-C--:B------:R-:W-:Y:S02]  /*0820*/  FSETP.NAN.AND P1, PT, R17, R17.reuse, PT ;  /* 0x000000111100720b */ /* 0x080fe40003f28000 */
[----:B------:R-:W-:Y:S02]  /*0830*/  P2R R6, PR, RZ, 0x4 ;  /* 0x00000004ff067803 */ /* 0x000fe40000000000 */
[----:B------:R-:W-:-:S09]  /*0840*/  FSETP.GEU.AND P2, PT, R21, R17, PT ;  /* 0x000000111500720b */ /* 0x000fd20003f4e000 */
[----:B------:R-:W-:Y:S02]  /*0850*/  @!P1 SEL R17, R17, R21, !P2 ;  /* 0x0000001511119207 */ /* 0x000fe40005000000 */
[-C--:B------:R-:W-:Y:S02]  /*0860*/  FSETP.NAN.AND P1, PT, R16, R16.reuse, PT ;  /* 0x000000101000720b */ /* 0x080fe40003f28000 */
[----:B------:R-:W-:Y:S02]  /*0870*/  P2R R8, PR, RZ, 0x4 ;  /* 0x00000004ff087803 */ /* 0x000fe40000000000 */
[----:B------:R-:W-:Y:S02]  /*0880*/  FSETP.GEU.AND P2, PT, R20, R16, PT ;  /* 0x000000101400720b */ /* 0x000fe40003f4e000 */
[----:B------:R-:W-:-:S07]  /*0890*/  CS2R R22, SRZ ;  /* 0x0000000000167805 */ /* 0x000fce000001ff00 */
[----:B------:R-:W-:Y:S02]  /*08a0*/  @!P1 SEL R16, R16, R20, !P2 ;  /* 0x0000001410109207 */ /* 0x000fe40005000000 */
[----:B------:R-:W-:-:S06]  /*08b0*/  CS2R R20, SRZ ;  /* 0x0000000000147805 */ /* 0x000fcc000001ff00 */
[----:B------:R-:W2:Y:S01]  /*08c0*/  @!P0 LDG.E.128 R20, desc[UR6][R14.64] ;  /* 0x000000060e148981 */ /* 0x000ea2000c1e1d00 */
[----:B------:R-:W-:Y:S02]  /*08d0*/  P2R R5, PR, RZ, 0x4 ;  /* 0x00000004ff057803 */ /* 0x000fe40000000000 */
        /* <DEDUP_REMOVED lines=11> */
[-C--:B------:R-:W-:Y:S01]  /*0990*/  FSETP.NAN.AND P1, PT, R23, R23.reuse, PT ;  /* 0x000000171700720b */ /* 0x080fe20003f28000 */
[----:B------:R-:W-:Y:S01]  /*09a0*/  IMAD.IADD R18, R2, 0x1, R30 ;  /* 0x0000000102127824 */ /* 0x000fe200078e021e */
[----:B------:R-:W-:Y:S02]  /*09b0*/  P2R R15, PR, RZ, 0x4 ;  /* 0x00000004ff0f7803 */ /* 0x000fe40000000000 */
[----:B------:R-:W-:Y:S01]  /*09c0*/  FSETP.GEU.AND P2, PT, R19, R23, PT ;  /* 0x000000171300720b */ /* 0x000fe20003f4e000 */
[----:B------:R-:W-:Y:S01]  /*09d0*/  IMAD R25, R3, 0x2c40, R18 ;  /* 0x00002c4003197824 */ /* 0x000fe200078e0212 */
[----:B------:R-:W-:-:S03]  /*09e0*/  CS2R R16, SRZ ;  /* 0x0000000000107805 */ /* 0x000fc6000001ff00 */
[----:B------:R-:W-:-:S04]  /*09f0*/  IMAD.WIDE R24, R25, 0x4, R68 ;  /* 0x0000000419187825 */ /* 0x000fc800078e0244 */
        /* <DEDUP_REMOVED lines=13> */
[----:B------:R-:W-:Y:S01]  /*0ad0*/  FSETP.GEU.AND P2, PT, R21, R17, PT ;  /* 0x000000111500720b */ /* 0x000fe20003f4e000 */
[----:B------:R-:W-:-:S08]  /*0ae0*/  IMAD.IADD R22, R2, 0x1, R37 ;  /* 0x0000000102167824 */ /* 0x000fd000078e0225 */
[----:B------:R-:W-:Y:S02]  /*0af0*/  @!P1 SEL R17, R17, R21, !P2 ;  /* 0x0000001511119207 */ /* 0x000fe40005000000 */
[-C--:B------:R-:W-:Y:S02]  /*0b00*/  FSETP.NAN.AND P1, PT, R16, R16.reuse, PT ;  /* 0x000000101000720b */ /* 0x080fe40003f28000 */
[----:B------:R-:W-:Y:S02]  /*0b10*/  P2R R34, PR, RZ, 0x4 ;  /* 0x00000004ff227803 */ /* 0x000fe40000000000 */
[----:B------:R-:W-:Y:S01]  /*0b20*/  FSETP.GEU.AND P2, PT, R20, R16, PT ;  /* 0x000000101400720b */ /* 0x000fe20003f4e000 */
[----:B------:R-:W-:Y:S01]  /*0b30*/  IMAD R25, R3, 0x2c40, R22 ;  /* 0x00002c4003197824 */ /* 0x000fe200078e0216 */
[----:B------:R-:W-:-:S03]  /*0b40*/  CS2R R22, SRZ ;  /* 0x0000000000167805 */ /* 0x000fc6000001ff00 */
[----:B------:R-:W-:-:S04]  /*0b50*/  IMAD.WIDE R24, R25, 0x4, R68 ;  /* 0x0000000419187825 */ /* 0x000fc800078e0244 */
[----:B------:R-:W-:Y:S02]  /*0b60*/  @!P1 SEL R16, R16, R20, !P2 ;  /* 0x0000001410109207 */ /* 0x000fe40005000000 */
[----:B------:R-:W-:-:S06]  /*0b70*/  CS2R R20, SRZ ;  /* 0x0000000000147805 */ /* 0x000fcc000001ff00 */
[----:B------:R1:W2:Y:S01]  /*0b80*/  @!P0 LDG.E.128 R20, desc[UR6][R24.64] ;  /* 0x0000000618148981 */ /* 0x0002a2000c1e1d00 */
[----:B------:R-:W-:Y:S02]  /*0b90*/  P2R R35, PR, RZ, 0x4 ;  /* 0x00000004ff237803 */ /* 0x000fe40000000000 */
[----:B-1----:R-:W-:Y:S02]  /*0ba0*/  CS2R R24, SRZ ;  /* 0x0000000000187805 */ /* 0x002fe4000001ff00 */
[-C--:B--2---:R-:W-:Y:S02]  /*0bb0*/  FSETP.NAN.AND P1, PT, R20, R20.reuse, PT ;  /* 0x000000141400720b */ /* 0x084fe40003f28000 */
[----:B------:R-:W-:-:S11]  /*0bc0*/  FSETP.GEU.AND P2, PT, R16, R20, PT ;  /* 0x000000141000720b */ /* 0x000fd60003f4e000 */
[----:B------:R-:W-:Y:S02]  /*0bd0*/  @!P1 SEL R20, R20, R16, !P2 ;  /* 0x0000001014149207 */ /* 0x000fe40005000000 */
[-C--:B------:R-:W-:Y:S02]  /*0be0*/  FSETP.NAN.AND P1, PT, R21, R21.reuse, PT ;  /* 0x000000151500720b */ /* 0x080fe40003f28000 */
[----:B------:R-:W-:Y:S02]  /*0bf0*/  P2R R36, PR, RZ, 0x4 ;  /* 0x00000004ff247803 */ /* 0x000fe40000000000 */
[----:B------:R-:W-:Y:S01]  /*0c00*/  FSETP.GEU.AND P2, PT, R17, R21, PT ;  /* 0x000000151100720b */ /* 0x000fe20003f4e000 */
[----:B------:R-:W-:-:S08]  /*0c10*/  IMAD.HI R16, R46, 0x2aaaaaab, RZ ;  /* 0x2aaaaaab2e107827 */ /* 0x000fd000078e02ff */
[----:B------:R-:W-:Y:S02]  /*0c20*/  @!P1 SEL R21, R21, R17, !P2 ;  /* 0x0000001115159207 */ /* 0x000fe40005000000 */
[-C--:B------:R-:W-:Y:S02]  /*0c30*/  FSETP.NAN.AND P1, PT, R22, R22.reuse, PT ;  /* 0x000000161600720b */ /* 0x080fe40003f28000 */
[----:B------:R-:W-:Y:S02]  /*0c40*/  P2R R39, PR, RZ, 0x4 ;  /* 0x00000004ff277803 */ /* 0x000fe40000000000 */
[----:B------:R-:W-:Y:S02]  /*0c50*/  SHF.R.U32.HI R17, RZ, 0x1f, R16 ;  /* 0x0000001fff117819 */ /* 0x000fe40000011610 */
[----:B------:R-:W-:Y:S02]  /*0c60*/  FSETP.GEU.AND P2, PT, R18, R22, PT ;  /* 0x000000161200720b */ /* 0x000fe40003f4e000 */
[----:B------:R-:W-:-:S05]  /*0c70*/  LEA.HI R17, R16, R17, RZ, 0x1c ;  /* 0x0000001110117211 */ /* 0x000fca00078fe0ff */
[----:B------:R-:W-:Y:S02]  /*0c80*/  @!P1 SEL R22, R22, R18, !P2 ;  /* 0x0000001216169207 */ /* 0x000fe40005000000 */
[----:B------:R-:W-:Y:S01]  /*0c90*/  FSETP.NAN.AND P1, PT, R23, R23, PT ;  /* 0x000000171700720b */ /* 0x000fe20003f28000 */
[----:B------:R-:W-:Y:S01]  /*0ca0*/  IMAD R46, R17, -0x60, R46 ;  /* 0xffffffa0112e7824 */ /* 0x000fe200078e022e */
[----:B------:R-:W-:-:S03]  /*0cb0*/  P2R R44, PR, RZ, 0x4 ;  /* 0x00000004ff2c7803 */ /* 0x000fc60000000000 */
[C---:B------:R-:W-:Y:S02]  /*0cc0*/  IMAD.IADD R18, R46.reuse, 0x1, R0 ;  /* 0x000000012e127824 */ /* 0x040fe400078e0200 */
[----:B------:R-:W-:Y:S01]  /*0cd0*/  IMAD.IADD R40, R46, 0x1, R27 ;  /* 0x000000012e287824 */ /* 0x000fe200078e021b */
[----:B------:R-:W-:Y:S01]  /*0ce0*/  FSETP.GEU.AND P2, PT, R19, R23, PT ;  /* 0x000000171300720b */ /* 0x000fe20003f4e000 */
[C---:B------:R-:W-:Y:S02]  /*0cf0*/  IMAD R41, R3.reuse, 0x2c40, R18 ;  /* 0x00002c4003297824 */ /* 0x040fe400078e0212 */
[----:B------:R-:W-:Y:S01]  /*0d00*/  IMAD R43, R3, 0x2c40, R40 ;  /* 0x00002c40032b7824 */ /* 0x000fe200078e0228 */
[----:B------:R-:W-:Y:S02]  /*0d10*/  CS2R R26, SRZ ;  /* 0x00000000001a7805 */ /* 0x000fe4000001ff00 */
[----:B------:R-:W-:Y:S02]  /*0d20*/  @!P1 SEL R23, R23, R19, !P2 ;  /* 0x0000001317179207 */ /* 0x000fe40005000000 */
[----:B------:R-:W-:-:S02]  /*0d30*/  CS2R R16, SRZ ;  /* 0x0000000000107805 */ /* 0x000fc4000001ff00 */
[----:B------:R-:W-:Y:S01]  /*0d40*/  CS2R R18, SRZ ;  /* 0x0000000000127805 */ /* 0x000fe2000001ff00 */
[----:B------:R-:W-:-:S04]  /*0d50*/  IMAD.WIDE R40, R41, 0x4, R68 ;  /* 0x0000000429287825 */ /* 0x000fc800078e0244 */
[----:B------:R-:W-:Y:S01]  /*0d60*/  IMAD.WIDE R42, R43, 0x4, R68 ;  /* 0x000000042b2a7825 */ /* 0x000fe200078e0244 */
[----:B------:R1:W2:Y:S04]  /*0d70*/  @!P0 LDG.E.128 R24, desc[UR6][R40.64] ;  /* 0x0000000628188981 */ /* 0x0002a8000c1e1d00 */
[----:B------:R-:W2:Y:S01]  /*0d80*/  @!P0 LDG.E.128 R16, desc[UR6][R42.64] ;  /* 0x000000062a108981 */ /* 0x000ea2000c1e1d00 */
[----:B------:R-:W-:Y:S01]  /*0d90*/  P2R R45, PR, RZ, 0x4 ;  /* 0x00000004ff2d7803 */ /* 0x000fe20000000000 */
[----:B------:R-:W-:-:S04]  /*0da0*/  IMAD.IADD R50, R46, 0x1, R50 ;  /* 0x000000012e327824 */ /* 0x000fc800078e0232 */
[----:B-1----:R-:W-:-:S04]  /*0db0*/  IMAD R41, R3, 0x2c40, R50 ;  /* 0x00002c4003297824 */ /* 0x002fc800078e0232 */
[----:B------:R-:W-:Y:S01]  /*0dc0*/  IMAD.WIDE R40, R41, 0x4, R68 ;  /* 0x0000000429287825 */ /* 0x000fe200078e0244 */
[C---:B--2---:R-:W-:Y:S02]  /*0dd0*/  FSETP.GT.AND P2, PT, R16.reuse, R24, PT ;  /* 0x000000181000720b */ /* 0x044fe40003f44000 */
[----:B------:R-:W-:Y:S02]  /*0de0*/  FSETP.NAN.AND P1, PT, R16, R16, PT ;  /* 0x000000101000720b */ /* 0x000fe40003f28000 */
[----:B------:R-:W-:-:S09]  /*0df0*/  P2R R52, PR, RZ, 0x4 ;  /* 0x00000004ff347803 */ /* 0x000fd20000000000 */
[----:B------:R-:W-:Y:S02]  /*0e00*/  @!P2 SEL R16, R16, R24, P1 ;  /* 0x000000181010a207 */ /* 0x000fe40000800000 */
[C---:B------:R-:W-:Y:S02]  /*0e10*/  FSETP.GT.AND P2, PT, R17.reuse, R25, PT ;  /* 0x000000191100720b */ /* 0x040fe40003f44000 */
        /* <DEDUP_REMOVED lines=9> */
[----:B------:R-:W-:-:S09]  /*0eb0*/  CS2R R24, SRZ ;  /* 0x0000000000187805 */ /* 0x000fd2000001ff00 */
[----:B------:R-:W-:Y:S02]  /*0ec0*/  @!P2 SEL R19, R19, R27, P1 ;  /* 0x0000001b1313a207 */ /* 0x000fe40000800000 */
        /* <DEDUP_REMOVED lines=24> */
[----:B------:R-:W-:Y:S01]  /*1050*/  P2R R56, PR, RZ, 0x4 ;  /* 0x00000004ff387803 */ /* 0x000fe20000000000 */
[----:B------:R-:W-:-:S04]  /*1060*/  IMAD.IADD R38, R46, 0x1, R38 ;  /* 0x000000012e267824 */ /* 0x000fc800078e0226 */
[----:B-1----:R-:W-:-:S04]  /*1070*/  IMAD R41, R3, 0x2c40, R38 ;  /* 0x00002c4003297824 */ /* 0x002fc800078e0226 */
        /* <DEDUP_REMOVED lines=21> */
[----:B------:R-:W-:Y:S02]  /*11d0*/  FSETP.NAN.AND P3, PT, R26, R26, PT ;  /* 0x0000001a1a00720b */ /* 0x000fe40003f68000 */
[----:B------:R-:W-:-:S09]  /*11e0*/  FSETP.GEU.AND P2, PT, R19, R27, PT ;  /* 0x0000001b1300720b */ /* 0x000fd20003f4e000 */
[----:B------:R-:W-:Y:S02]  /*11f0*/  @!P1 SEL R27, R27, R19, !P2 ;  /* 0x000000131b1b9207 */ /* 0x000fe40005000000 */
[----:B------:R-:W-:-:S04]  /*1200*/  FSETP.GEU.AND P1, PT, R18, R26, PT ;  /* 0x0000001a1200720b */ /* 0x000fc80003f2e000 */
[----:B------:R-:W-:Y:S02]  /*1210*/  @!P3 SEL R26, R26, R18, !P1 ;  /* 0x000000121a1ab207 */ /* 0x000fe40004800000 */
[-C--:B------:R-:W-:Y:S02]  /*1220*/  FSETP.NAN.AND P3, PT, R25, R25.reuse, PT ;  /* 0x000000191900720b */ /* 0x080fe40003f68000 */
[----:B------:R-:W-:Y:S01]  /*1230*/  FSETP.GEU.AND P4, PT, R17, R25, PT ;  /* 0x000000191100720b */ /* 0x000fe20003f8e000 */
[----:B------:R-:W-:Y:S01]  /*1240*/  IMAD.IADD R18, R46, 0x1, R29 ;  /* 0x000000012e127824 */ /* 0x000fe200078e021d */
[----:B------:R-:W-:-:S09]  /*1250*/  P2R R65, PR, RZ, 0x2 ;  /* 0x00000002ff417803 */ /* 0x000fd20000000000 */
[----:B------:R-:W-:Y:S02]  /*1260*/  @!P3 SEL R25, R25, R17, !P4 ;  /* 0x000000111919b207 */ /* 0x000fe40006000000 */
[-C--:B------:R-:W-:Y:S02]  /*1270*/  FSETP.NAN.AND P3, PT, R24, R24.reuse, PT ;  /* 0x000000181800720b */ /* 0x080fe40003f68000 */
[----:B------:R-:W-:Y:S01]  /*1280*/  FSETP.GEU.AND P1, PT, R16, R24, PT ;  /* 0x000000181000720b */ /* 0x000fe20003f2e000 */
[----:B------:R-:W-:Y:S01]  /*1290*/  IMAD R41, R3, 0x2c40, R18 ;  /* 0x00002c4003297824 */ /* 0x000fe200078e0212 */
[----:B------:R-:W-:-:S03]  /*12a0*/  CS2R R18, SRZ ;  /* 0x0000000000127805 */ /* 0x000fc6000001ff00 */
[----:B------:R-:W-:-:S06]  /*12b0*/  IMAD.WIDE R40, R41, 0x4, R68 ;  /* 0x0000000429287825 */ /* 0x000fcc00078e0244 */
[----:B------:R-:W-:Y:S02]  /*12c0*/  @!P3 SEL R24, R24, R16, !P1 ;  /* 0x000000101818b207 */ /* 0x000fe40004800000 */
[----:B------:R-:W-:-:S06]  /*12d0*/  CS2R R16, SRZ ;  /* 0x0000000000107805 */ /* 0x000fcc000001ff00 */
[----:B------:R-:W2:Y:S01]  /*12e0*/  @!P0 LDG.E.128 R16, desc[UR6][R40.64] ;  /* 0x0000000628108981 */ /* 0x000ea2000c1e1d00 */
[----:B------:R-:W-:Y:S02]  /*12f0*/  P2R R66, PR, RZ, 0x10 ;  /* 0x00000010ff427803 */ /* 0x000fe40000000000 */
[----:B------:R-:W-:Y:S02]  /*1300*/  P2R R67, PR, RZ, 0x2 ;  /* 0x00000002ff437803 */ /* 0x000fe40000000000 */
[----:B------:R-:W-:-:S04]  /*1310*/  ISETP.NE.AND P1, PT, R53, RZ, PT ;  /* 0x000000ff3500720c */ /* 0x000fc80003f25270 */
[----:B------:R-:W-:Y:S02]  /*1320*/  P2R R53, PR, RZ, 0x2 ;  /* 0x00000002ff357803 */ /* 0x000fe40000000000 */
[----:B------:R-:W-:-:S04]  /*1330*/  ISETP.NE.AND P1, PT, R31, RZ, PT ;  /* 0x000000ff1f00720c */ /* 0x000fc80003f25270 */
[----:B------:R-:W-:Y:S02]  /*1340*/  P2R R31, PR, RZ, 0x2 ;  /* 0x00000002ff1f7803 */ /* 0x000fe40000000000 */
[----:B------:R-:W-:Y:S02]  /*1350*/  P2R R29, PR, RZ, 0x1 ;  /* 0x00000001ff1d7803 */ /* 0x000fe40000000000 */
[----:B------:R-:W-:Y:S02]  /*1360*/  ISETP.NE.AND P0, PT, R42, RZ, PT ;  /* 0x000000ff2a00720c */ /* 0x000fe40003f05270 */
[----:B------:R-:W-:Y:S02]  /*1370*/  P2R R38, PR, RZ, 0x4 ;  /* 0x00000004ff267803 */ /* 0x000fe40000000000 */
[----:B------:R-:W-:Y:S01]  /*1380*/  ISETP.NE.AND P2, PT, R52, RZ, PT ;  /* 0x000000ff3400720c */ /* 0x000fe20003f45270 */
[----:B------:R-:W-:Y:S01]  /*1390*/  IMAD.IADD R30, R46, 0x1, R30 ;  /* 0x000000012e1e7824 */ /* 0x000fe200078e021e */
[----:B--2---:R-:W-:-:S02]  /*13a0*/  FSETP.NAN.AND P4, PT, R16, R16, PT ;  /* 0x000000101000720b */ /* 0x004fc40003f88000 */
[----:B------:R-:W-:Y:S02]  /*13b0*/  FSETP.NAN.AND P5, PT, R17, R17, PT ;  /* 0x000000111100720b */ /* 0x000fe40003fa8000 */
[----:B------:R-:W-:Y:S02]  /*13c0*/  FSETP.GEU.AND P3, PT, R24, R16, PT ;  /* 0x000000101800720b */ /* 0x000fe40003f6e000 */
[----:B------:R-:W-:Y:S02]  /*13d0*/  FSETP.NAN.AND P6, PT, R18, R18, PT ;  /* 0x000000121200720b */ /* 0x000fe40003fc8000 */
[----:B------:R-:W-:-:S05]  /*13e0*/  FSETP.NAN.AND P1, PT, R19, R19, PT ;  /* 0x000000131300720b */ /* 0x000fca0003f28000 */
[----:B------:R-:W-:Y:S02]  /*13f0*/  @!P4 SEL R16, R16, R24, !P3 ;  /* 0x000000181010c207 */ /* 0x000fe40005800000 */
[----:B------:R-:W-:-:S04]  /*1400*/  FSETP.GEU.AND P4, PT, R25, R17, PT ;  /* 0x000000111900720b */ /* 0x000fc80003f8e000 */
[----:B------:R-:W-:Y:S02]  /*1410*/  @!P5 SEL R17, R17, R25, !P4 ;  /* 0x000000191111d207 */ /* 0x000fe40006000000 */
[----:B------:R-:W-:-:S04]  /*1420*/  FSETP.GEU.AND P5, PT, R26, R18, PT ;  /* 0x000000121a00720b */ /* 0x000fc80003fae000 */
[----:B------:R-:W-:Y:S02]  /*1430*/  @!P6 SEL R18, R18, R26, !P5 ;  /* 0x0000001a1212e207 */ /* 0x000fe40006800000 */
[----:B------:R-:W-:-:S04]  /*1440*/  FSETP.GEU.AND P6, PT, R27, R19, PT ;  /* 0x000000131b00720b */ /* 0x000fc80003fce000 */
[----:B------:R-:W-:Y:S02]  /*1450*/  @!P1 SEL R19, R19, R27, !P6 ;  /* 0x0000001b13139207 */ /* 0x000fe40007000000 */
[----:B------:R-:W-:Y:S02]  /*1460*/  ISETP.NE.AND P1, PT, R31, RZ, PT ;  /* 0x000000ff1f00720c */ /* 0x000fe40003f25270 */
[----:B------:R-:W-:Y:S02]  /*1470*/  P2R R42, PR, RZ, 0x20 ;  /* 0x00000020ff2a7803 */ /* 0x000fe40000000000 */
[----:B------:R-:W-:Y:S02]  /*1480*/  ISETP.NE.AND P5, PT, R58, RZ, PT ;  /* 0x000000ff3a00720c */ /* 0x000fe40003fa5270 */
[----:B------:R-:W-:Y:S02]  /*1490*/  SEL R58, RZ, 0x1, !P1 ;  /* 0x00000001ff3a7807 */ /* 0x000fe40004800000 */
[----:B------:R-:W-:-:S04]  /*14a0*/  ISETP.NE.AND P1, PT, R53, RZ, PT ;  /* 0x000000ff3500720c */ /* 0x000fc80003f25270 */
[----:B------:R-:W-:Y:S02]  /*14b0*/  SEL R25, RZ, 0x1, !P1 ;  /* 0x00000001ff197807 */ /* 0x000fe40004800000 */
[----:B------:R-:W-:-:S04]  /*14c0*/  ISETP.NE.AND P1, PT, R8, RZ, PT ;  /* 0x000000ff0800720c */ /* 0x000fc80003f25270 */
[----:B------:R-:W-:Y:S02]  /*14d0*/  P2R R8, PR, RZ, 0x2 ;  /* 0x00000002ff087803 */ /* 0x000fe40000000000 */
[----:B------:R-:W-:-:S04]  /*14e0*/  ISETP.NE.AND P1, PT, R6, RZ, PT ;  /* 0x000000ff0600720c */ /* 0x000fc80003f25270 */
[----:B------:R-:W-:Y:S02]  /*14f0*/  P2R R6, PR, RZ, 0x2 ;  /* 0x00000002ff067803 */ /* 0x000fe40000000000 */
[----:B------:R-:W-:Y:S02]  /*1500*/  ISETP.NE.AND P1, PT, R7, RZ, PT ;  /* 0x000000ff0700720c */ /* 0x000fe40003f25270 */
[----:B------:R-:W-:Y:S02]  /*1510*/  P2R R40, PR, RZ, 0x8 ;  /* 0x00000008ff287803 */ /* 0x000fe40000000000 */
[----:B------:R-:W-:Y:S02]  /*1520*/  ISETP.NE.AND P3, PT, R43, RZ, PT ;  /* 0x000000ff2b00720c */ /* 0x000fe40003f65270 */
[----:B------:R-:W-:Y:S02]  /*1530*/  P2R R7, PR, RZ, 0x2 ;  /* 0x00000002ff077803 */ /* 0x000fe40000000000 */
[----:B------:R-:W-:-:S02]  /*1540*/  ISETP.NE.AND P1, PT, R62, RZ, PT ;  /* 0x000000ff3e00720c */ /* 0x000fc40003f25270 */
[----:B------:R-:W-:Y:S02]  /*1550*/  P2R R41, PR, RZ, 0x10 ;  /* 0x00000010ff297803 */ /* 0x000fe40000000000 */
[----:B------:R-:W-:Y:S02]  /*1560*/  SEL R27, RZ, 0x1, !P3 ;  /* 0x00000001ff1b7807 */ /* 0x000fe40005800000 */
[----:B------:R-:W-:Y:S02]  /*1570*/  ISETP.NE.AND P4, PT, R57, RZ, PT ;  /* 0x000000ff3900720c */ /* 0x000fe40003f85270 */
[----:B------:R-:W-:Y:S02]  /*1580*/  ISETP.NE.AND P3, PT, R13, RZ, PT ;  /* 0x000000ff0d00720c */ /* 0x000fe40003f65270 */
[----:B------:R-:W-:Y:S02]  /*1590*/  P2R R13, PR, RZ, 0x2 ;  /* 0x00000002ff0d7803 */ /* 0x000fe40000000000 */
[----:B------:R-:W-:-:S02]  /*15a0*/  ISETP.NE.AND P1, PT, R61, RZ, PT ;  /* 0x000000ff3d00720c */ /* 0x000fc40003f25270 */
[----:B------:R-:W-:Y:S02]  /*15b0*/  SEL R31, RZ, 0x1, !P4 ;  /* 0x00000001ff1f7807 */ /* 0x000fe40006000000 */
[----:B------:R-:W-:Y:S02]  /*15c0*/  ISETP.NE.AND P4, PT, R48, RZ, PT ;  /* 0x000000ff3000720c */ /* 0x000fe40003f85270 */
[----:B------:R-:W-:Y:S02]  /*15d0*/  P2R R48, PR, RZ, 0x2 ;  /* 0x00000002ff307803 */ /* 0x000fe40000000000 */
[----:B------:R-:W-:Y:S02]  /*15e0*/  ISETP.NE.AND P1, PT, R60, RZ, PT ;  /* 0x000000ff3c00720c */ /* 0x000fe40003f25270 */
[----:B------:R-:W-:Y:S02]  /*15f0*/  SEL R26, RZ, 0x1, !P0 ;  /* 0x00000001ff1a7807 */ /* 0x000fe40004000000 */
[----:B------:R-:W-:-:S02]  /*1600*/  ISETP.NE.AND P0, PT, R49, RZ, PT ;  /* 0x000000ff3100720c */ /* 0x000fc40003f05270 */
[----:B------:R-:W-:Y:S02]  /*1610*/  P2R R49, PR, RZ, 0x2 ;  /* 0x00000002ff317803 */ /* 0x000fe40000000000 */
[----:B------:R-:W-:-:S04]  /*1620*/  ISETP.NE.AND P1, PT, R47, RZ, PT ;  /* 0x000000ff2f00720c */ /* 0x000fc80003f25270 */
        /* <DEDUP_REMOVED lines=18> */
[----:B------:R-:W-:Y:S02]  /*1750*/  SEL R31, R31, 0x2, P1 ;  /* 0x000000021f1f7807 */ /* 0x000fe40000800000 */
[----:B------:R-:W-:-:S04]  /*1760*/  ISETP.NE.AND P1, PT, R50, RZ, PT ;  /* 0x000000ff3200720c */ /* 0x000fc80003f25270 */
[----:B------:R-:W-:Y:S02]  /*1770*/  SEL R27, R27, 0x2, P1 ;  /* 0x000000021b1b7807 */ /* 0x000fe40000800000 */
[----:B------:R-:W-:-:S04]  /*1780*/  ISETP.NE.AND P1, PT, R54, RZ, PT ;  /* 0x000000ff3600720c */ /* 0x000fc80003f25270 */
[----:B------:R-:W-:Y:S02]  /*1790*/  SEL R26, R26, 0x2, P1 ;  /* 0x000000021a1a7807 */ /* 0x000fe40000800000 */
[----:B------:R-:W-:Y:S02]  /*17a0*/  ISETP.NE.AND P1, PT, R55, RZ, PT ;  /* 0x000000ff3700720c */ /* 0x000fe40003f25270 */
[----:B------:R-:W-:Y:S02]  /*17b0*/  SEL R24, RZ, 0x1, !P2 ;  /* 0x00000001ff187807 */ /* 0x000fe40005000000 */
[----:B------:R-:W-:Y:S02]  /*17c0*/  SEL R25, R25, 0x2, P1 ;  /* 0x0000000219197807 */ /* 0x000fe40000800000 */
[----:B------:R-:W-:Y:S02]  /*17d0*/  ISETP.NE.AND P1, PT, R53, RZ, PT ;  /* 0x000000ff3500720c */ /* 0x000fe40003f25270 */
[----:B------:R-:W-:-:S02]  /*17e0*/  P2R R57, PR, RZ, 0x40 ;  /* 0x00000040ff397803 */ /* 0x000fc40000000000 */
[----:B------:R-:W-:Y:S02]  /*17f0*/  SEL R24, R24, 0x2, P1 ;  /* 0x0000000218187807 */ /* 0x000fe40000800000 */
[----:B------:R-:W-:Y:S02]  /*1800*/  ISETP.NE.AND P1, PT, R9, RZ, PT ;  /* 0x000000ff0900720c */ /* 0x000fe40003f25270 */
[----:B------:R-:W-:Y:S02]  /*1810*/  SEL R43, RZ, 0x1, !P5 ;  /* 0x00000001ff2b7807 */ /* 0x000fe40006800000 */
[----:B------:R-:W-:Y:S02]  /*1820*/  ISETP.NE.AND P6, PT, R59, RZ, PT ;  /* 0x000000ff3b00720c */ /* 0x000fe40003fc5270 */
[----:B------:R-:W-:Y:S02]  /*1830*/  SEL R31, R31, 0x3, P1 ;  /* 0x000000031f1f7807 */ /* 0x000fe40000800000 */
[----:B------:R-:W-:-:S02]  /*1840*/  SEL R43, R43, 0x2, P0 ;  /* 0x000000022b2b7807 */ /* 0x000fc40000000000 */
[----:B------:R-:W-:Y:S02]  /*1850*/  ISETP.NE.AND P1, PT, R10, RZ, PT ;  /* 0x000000ff0a00720c */ /* 0x000fe40003f25270 */
[----:B------:R-:W-:Y:S02]  /*1860*/  SEL R52, RZ, 0x1, !P6 ;  /* 0x00000001ff347807 */ /* 0x000fe40007000000 */
[----:B------:R-:W-:Y:S02]  /*1870*/  SEL R43, R43, 0x3, P1 ;  /* 0x000000032b2b7807 */ /* 0x000fe40000800000 */
[----:B------:R-:W-:Y:S02]  /*1880*/  SEL R52, R52, 0x2, P4 ;  /* 0x0000000234347807 */ /* 0x000fe40002000000 */
[----:B------:R-:W-:Y:S02]  /*1890*/  ISETP.NE.AND P1, PT, R11, RZ, PT ;  /* 0x000000ff0b00720c */ /* 0x000fe40003f25270 */
[----:B------:R-:W-:-:S02]  /*18a0*/  SEL R58, R58, 0x2, P3 ;  /* 0x000000023a3a7807 */ /* 0x000fc40001800000 */
[----:B------:R-:W-:Y:S02]  /*18b0*/  SEL R52, R52, 0x3, P1 ;  /* 0x0000000334347807 */ /* 0x000fe40000800000 */
[----:B------:R-:W-:-:S04]  /*18c0*/  ISETP.NE.AND P1, PT, R12, RZ, PT ;  /* 0x000000ff0c00720c */ /* 0x000fc80003f25270 */
[----:B------:R-:W-:Y:S02]  /*18d0*/  SEL R58, R58, 0x3, P1 ;  /* 0x000000033a3a7807 */ /* 0x000fe40000800000 */
[----:B------:R-:W-:Y:S02]  /*18e0*/  ISETP.NE.AND P1, PT, R47, RZ, PT ;  /* 0x000000ff2f00720c */ /* 0x000fe40003f25270 */
[----:B------:R-:W-:Y:S02]  /*18f0*/  ISETP.NE.AND P6, PT, R14, RZ, PT ;  /* 0x000000ff0e00720c */ /* 0x000fe40003fc5270 */
[----:B------:R-:W-:Y:S02]  /*1900*/  SEL R24, R24, 0x3, P1 ;  /* 0x0000000318187807 */ /* 0x000fe40000800000 */
[----:B------:R-:W-:Y:S02]  /*1910*/  ISETP.NE.AND P2, PT, R5, RZ, PT ;  /* 0x000000ff0500720c */ /* 0x000fe40003f45270 */
[----:B------:R-:W-:-:S02]  /*1920*/  ISETP.NE.AND P1, PT, R49, RZ, PT ;  /* 0x000000ff3100720c */ /* 0x000fc40003f25270 */
[----:B------:R-:W-:Y:S02]  /*1930*/  P2R R5, PR, RZ, 0x40 ;  /* 0x00000040ff057803 */ /* 0x000fe40000000000 */
[----:B------:R-:W-:Y:S02]  /*1940*/  ISETP.NE.AND P6, PT, R4, RZ, PT ;  /* 0x000000ff0400720c */ /* 0x000fe40003fc5270 */
[----:B------:R-:W-:Y:S02]  /*1950*/  SEL R14, R25, 0x3, P1 ;  /* 0x00000003190e7807 */ /* 0x000fe40000800000 */
[----:B------:R-:W-:Y:S02]  /*1960*/  ISETP.NE.AND P1, PT, R48, RZ, PT ;  /* 0x000000ff3000720c */ /* 0x000fe40003f25270 */
[----:B------:R-:W-:Y:S02]  /*1970*/  P2R R4, PR, RZ, 0x40 ;  /* 0x00000040ff047803 */ /* 0x000fe40000000000 */
[----:B------:R-:W-:-:S02]  /*1980*/  ISETP.NE.AND P6, PT, R67, RZ, PT ;  /* 0x000000ff4300720c */ /* 0x000fc40003fc5270 */
[----:B------:R-:W-:Y:S02]  /*1990*/  SEL R26, R26, 0x3, P1 ;  /* 0x000000031a1a7807 */ /* 0x000fe40000800000 */
[----:B------:R-:W-:Y:S02]  /*19a0*/  ISETP.NE.AND P1, PT, R13, RZ, PT ;  /* 0x000000ff0d00720c */ /* 0x000fe40003f25270 */
[----:B------:R-:W-:Y:S02]  /*19b0*/  P2R R51, PR, RZ, 0x40 ;  /* 0x00000040ff337803 */ /* 0x000fe40000000000 */
[----:B------:R-:W-:Y:S02]  /*19c0*/  ISETP.NE.AND P6, PT, R66, RZ, PT ;  /* 0x000000ff4200720c */ /* 0x000fe40003fc5270 */
[----:B------:R-:W-:Y:S02]  /*19d0*/  SEL R12, R27, 0x3, P1 ;  /* 0x000000031b0c7807 */ /* 0x000fe40000800000 */
[----:B------:R-:W-:-:S02]  /*19e0*/  ISETP.NE.AND P1, PT, R7, RZ, PT ;  /* 0x000000ff0700720c */ /* 0x000fc40003f25270 */
[----:B------:R-:W-:Y:S02]  /*19f0*/  SEL R14, R14, 0x4, P6 ;  /* 0x000000040e0e7807 */ /* 0x000fe40003000000 */
[----:B------:R-:W-:Y:S02]  /*1a00*/  ISETP.NE.AND P6, PT, R51, RZ, PT ;  /* 0x000000ff3300720c */ /* 0x000fe40003fc5270 */
[----:B------:R-:W-:Y:S02]  /*1a10*/  SEL R58, R58, 0x4, P1 ;  /* 0x000000043a3a7807 */ /* 0x000fe40000800000 */
[----:B------:R-:W-:Y:S02]  /*1a20*/  ISETP.NE.AND P5, PT, R28, RZ, PT ;  /* 0x000000ff1c00720c */ /* 0x000fe40003fa5270 */
[----:B------:R-:W-:Y:S02]  /*1a30*/  ISETP.NE.AND P1, PT, R6, RZ, PT ;  /* 0x000000ff0600720c */ /* 0x000fe40003f25270 */
[----:B------:R-:W-:-:S02]  /*1a40*/  SEL R24, R24, 0x4, P6 ;  /* 0x0000000418187807 */ /* 0x000fc40003000000 */
[----:B------:R-:W-:Y:S02]  /*1a50*/  SEL R31, R31, 0x4, P2 ;  /* 0x000000041f1f7807 */ /* 0x000fe40001000000 */
[----:B------:R-:W-:Y:S02]  /*1a60*/  ISETP.NE.AND P6, PT, R4, RZ, PT ;  /* 0x000000ff0400720c */ /* 0x000fe40003fc5270 */
[----:B------:R-:W-:Y:S02]  /*1a70*/  ISETP.NE.AND P0, PT, R32, RZ, PT ;  /* 0x000000ff2000720c */ /* 0x000fe40003f05270 */
[----:B------:R-:W-:Y:S02]  /*1a80*/  SEL R52, R52, 0x4, P1 ;  /* 0x0000000434347807 */ /* 0x000fe40000800000 */
[----:B------:R-:W-:Y:S02]  /*1a90*/  SEL R25, R58, 0x5, P5 ;  /* 0x000000053a197807 */ /* 0x000fe40002800000 */
[----:B------:R-:W-:-:S02]  /*1aa0*/  ISETP.NE.AND P1, PT, R8, RZ, PT ;  /* 0x000000ff0800720c */ /* 0x000fc40003f25270 */
[----:B------:R-:W-:Y:S02]  /*1ab0*/  SEL R31, R31, 0x5, P6 ;  /* 0x000000051f1f7807 */ /* 0x000fe40003000000 */
[----:B------:R-:W-:Y:S01]  /*1ac0*/  ISETP.NE.AND P6, PT, R5, RZ, PT ;  /* 0x000000ff0500720c */ /* 0x000fe20003fc5270 */
[----:B------:R-:W-:Y:S01]  /*1ad0*/  VIADD R5, R0, 0x2d00 ;  /* 0x00002d0000057836 */ /* 0x000fe20000000000 */
[----:B------:R-:W-:Y:S02]  /*1ae0*/  SEL R25, R25, 0x6, P0 ;  /* 0x0000000619197807 */ /* 0x000fe40000000000 */
[----:B------:R-:W-:Y:S02]  /*1af0*/  SEL R43, R43, 0x4, P1 ;  /* 0x000000042b2b7807 */ /* 0x000fe40000800000 */
[----:B------:R-:W-:Y:S01]  /*1b00*/  ISETP.NE.AND P0, PT, R29, RZ, PT ;  /* 0x000000ff1d00720c */ /* 0x000fe20003f05270 */
[----:B------:R-:W-:Y:S01]  /*1b10*/  IMAD.IADD R0, R46, 0x1, R37 ;  /* 0x000000012e007824 */ /* 0x000fe200078e0225 */
[----:B------:R-:W-:Y:S01]  /*1b20*/  ISETP.NE.AND P1, PT, R65, RZ, PT ;  /* 0x000000ff4100720c */ /* 0x000fe20003f25270 */
[--C-:B------:R-:W-:Y:S01]  /*1b30*/  IMAD.IADD R2, R2, 0x1, R5.reuse ;  /* 0x0000000102027824 */ /* 0x100fe200078e0205 */
[----:B------:R-:W-:Y:S01]  /*1b40*/  ISETP.NE.AND P4, PT, R35, RZ, PT ;  /* 0x000000ff2300720c */ /* 0x000fe20003f85270 */
[----:B------:R-:W-:Y:S01]  /*1b50*/  IMAD.IADD R46, R46, 0x1, R5 ;  /* 0x000000012e2e7824 */ /* 0x000fe200078e0205 */
[----:B------:R-:W-:Y:S01]  /*1b60*/  SEL R13, R26, 0x4, P1 ;  /* 0x000000041a0d7807 */ /* 0x000fe20000800000 */
[----:B------:R-:W-:Y:S01]  /*1b70*/  IMAD R5, R3, 0x2c40, R30 ;  /* 0x00002c4003057824 */ /* 0x000fe200078e021e */
[----:B------:R-:W-:Y:S01]  /*1b80*/  SEL R26, R31, 0x6, P4 ;  /* 0x000000061f1a7807 */ /* 0x000fe20002000000 */
[C---:B------:R-:W-:Y:S01]  /*1b90*/  IMAD R29, R3.reuse, 0x2c40, R0 ;  /* 0x00002c40031d7824 */ /* 0x040fe200078e0200 */
[----:B------:R-:W-:Y:S01]  /*1ba0*/  CS2R R8, SRZ ;  /* 0x0000000000087805 */ /* 0x000fe2000001ff00 */
[C---:B------:R-:W-:Y:S01]  /*1bb0*/  IMAD R27, R3.reuse, 0x2c40, R2 ;  /* 0x00002c40031b7824 */ /* 0x040fe200078e0202 */
[----:B------:R-:W-:Y:S01]  /*1bc0*/  CS2R R10, SRZ ;  /* 0x00000000000a7805 */ /* 0x000fe2000001ff00 */
[----:B------:R-:W-:-:S02]  /*1bd0*/  IMAD R31, R3, 0x2c40, R46 ;  /* 0x00002c40031f7824 */ /* 0x000fc400078e022e */
[----:B------:R-:W-:-:S05]  /*1be0*/  IMAD.WIDE R2, R5, 0x4, R68 ;  /* 0x0000000405027825 */ /* 0x000fca00078e0244 */
[----:B------:R1:W2:Y:S01]  /*1bf0*/  @!P0 LDG.E.128 R8, desc[UR6][R2.64] ;  /* 0x0000000602088981 */ /* 0x0002a2000c1e1d00 */
[----:B------:R-:W-:Y:S02]  /*1c00*/  CS2R R4, SRZ ;  /* 0x0000000000047805 */ /* 0x000fe4000001ff00 */
[----:B------:R-:W-:Y:S01]  /*1c10*/  CS2R R6, SRZ ;  /* 0x0000000000067805 */ /* 0x000fe2000001ff00 */
[----:B------:R-:W-:-:S05]  /*1c20*/  IMAD.WIDE R28, R29, 0x4, R68 ;  /* 0x000000041d1c7825 */ /* 0x000fca00078e0244 */
[----:B------:R3:W4:Y:S01]  /*1c30*/  @!P0 LDG.E.128 R4, desc[UR6][R28.64] ;  /* 0x000000061c048981 */ /* 0x000722000c1e1d00 */
[----:B------:R-:W-:Y:S02]  /*1c40*/  ISETP.NE.AND P3, PT, R15, RZ, PT ;  /* 0x000000ff0f00720c */ /* 0x000fe40003f65270 */
[----:B------:R-:W-:Y:S02]  /*1c50*/  ISETP.NE.AND P2, PT, R38, RZ, PT ;  /* 0x000000ff2600720c */ /* 0x000fe40003f45270 */
[----:B------:R-:W-:Y:S02]  /*1c60*/  SEL R52, R52, 0x5, P3 ;  /* 0x0000000534347807 */ /* 0x000fe40001800000 */
[----:B------:R-:W-:Y:S02]  /*1c70*/  ISETP.NE.AND P3, PT, R40, RZ, PT ;  /* 0x000000ff2800720c */ /* 0x000fe40003f65270 */
[----:B------:R-:W-:Y:S02]  /*1c80*/  SEL R43, R43, 0x5, P6 ;  /* 0x000000052b2b7807 */ /* 0x000fe40003000000 */
[----:B------:R-:W-:-:S02]  /*1c90*/  SEL R12, R12, 0x4, P2 ;  /* 0x000000040c0c7807 */ /* 0x000fc40001000000 */
[----:B------:R-:W-:Y:S02]  /*1ca0*/  ISETP.NE.AND P6, PT, R57, RZ, PT ;  /* 0x000000ff3900720c */ /* 0x000fe40003fc5270 */
[----:B------:R-:W-:Y:S02]  /*1cb0*/  ISETP.NE.AND P5, PT, R42, RZ, PT ;  /* 0x000000ff2a00720c */ /* 0x000fe40003fa5270 */
[----:B------:R-:W-:Y:S02]  /*1cc0*/  ISETP.NE.AND P4, PT, R41, RZ, PT ;  /* 0x000000ff2900720c */ /* 0x000fe40003f85270 */
[----:B------:R-:W-:Y:S02]  /*1cd0*/  SEL R24, R24, 0x5, P3 ;  /* 0x0000000518187807 */ /* 0x000fe40001800000 */
[----:B------:R-:W-:Y:S02]  /*1ce0*/  ISETP.NE.AND P3, PT, R33, RZ, PT ;  /* 0x000000ff2100720c */ /* 0x000fe40003f65270 */
[----:B------:R-:W-:-:S02]  /*1cf0*/  SEL R0, R14, 0x5, P4 ;  /* 0x000000050e007807 */ /* 0x000fc40002000000 */
[----:B------:R-:W-:Y:S02]  /*1d00*/  CS2R R14, SRZ ;  /* 0x00000000000e7805 */ /* 0x000fe4000001ff00 */
[----:B------:R-:W-:Y:S02]  /*1d10*/  SEL R32, R13, 0x5, P5 ;  /* 0x000000050d207807 */ /* 0x000fe40002800000 */
[----:B------:R-:W-:Y:S02]  /*1d20*/  SEL R33, R12, 0x5, P6 ;  /* 0x000000050c217807 */ /* 0x000fe40003000000 */
[----:B------:R-:W-:Y:S01]  /*1d30*/  CS2R R12, SRZ ;  /* 0x00000000000c7805 */ /* 0x000fe2000001ff00 */
[----:B-1----:R-:W-:-:S05]  /*1d40*/  IMAD.WIDE R2, R27, 0x4, R68 ;  /* 0x000000041b027825 */ /* 0x002fca00078e0244 */
[----:B------:R-:W5:Y:S01]  /*1d50*/  @!P0 LDG.E.128 R12, desc[UR6][R2.64] ;  /* 0x00000006020c8981 */ /* 0x000f62000c1e1d00 */
[----:B------:R-:W-:Y:S01]  /*1d60*/  IMAD.WIDE R68, R31, 0x4, R68 ;  /* 0x000000041f447825 */ /* 0x000fe200078e0244 */
[----:B---3--:R-:W-:Y:S02]  /*1d70*/  CS2R R28, SRZ ;  /* 0x00000000001c7805 */ /* 0x008fe4000001ff00 */
[----:B------:R-:W-:-:S06]  /*1d80*/  CS2R R30, SRZ ;  /* 0x00000000001e7805 */ /* 0x000fcc000001ff00 */
[----:B------:R-:W3:Y:S01]  /*1d90*/  @!P0 LDG.E.128 R28, desc[UR6][R68.64] ;  /* 0x00000006441c8981 */ /* 0x000ee2000c1e1d00 */
[----:B------:R-:W-:Y:S02]  /*1da0*/  ISETP.NE.AND P1, PT, R34, RZ, PT ;  /* 0x000000ff2200720c */ /* 0x000fe40003f25270 */
[----:B------:R-:W-:Y:S02]  /*1db0*/  ISETP.NE.AND P2, PT, R36, RZ, PT ;  /* 0x000000ff2400720c */ /* 0x000fe40003f45270 */
[----:B------:R-:W-:Y:S02]  /*1dc0*/  SEL R43, R43, 0x6, P1 ;  /* 0x000000062b2b7807 */ /* 0x000fe40000800000 */
[----:B------:R-:W-:Y:S02]  /*1dd0*/  SEL R26, R26, 0x7, P2 ;  /* 0x000000071a1a7807 */ /* 0x000fe40001000000 */
[----:B------:R-:W-:Y:S02]  /*1de0*/  ISETP.NE.AND P4, PT, R39, RZ, PT ;  /* 0x000000ff2700720c */ /* 0x000fe40003f85270 */
[----:B------:R-:W-:-:S02]  /*1df0*/  SEL R52, R52, 0x6, P3 ;  /* 0x0000000634347807 */ /* 0x000fc40001800000 */
[----:B------:R-:W-:Y:S02]  /*1e00*/  SEL R43, R43, 0x7, P4 ;  /* 0x000000072b2b7807 */ /* 0x000fe40002000000 */
[----:B------:R-:W-:-:S04]  /*1e10*/  ISETP.NE.AND P5, PT, R44, RZ, PT ;  /* 0x000000ff2c00720c */ /* 0x000fc80003fa5270 */
[----:B------:R-:W-:Y:S02]  /*1e20*/  SEL R52, R52, 0x7, P5 ;  /* 0x0000000734347807 */ /* 0x000fe40002800000 */
[----:B------:R-:W-:-:S04]  /*1e30*/  ISETP.NE.AND P6, PT, R45, RZ, PT ;  /* 0x000000ff2d00720c */ /* 0x000fc80003fc5270 */
[----:B------:R-:W-:Y:S01]  /*1e40*/  SEL R25, R25, 0x7, P6 ;  /* 0x0000000719197807 */ /* 0x000fe20003000000 */
[----:B------:R-:W1:Y:S01]  /*1e50*/  S2UR UR5, SR_CgaCtaId ;  /* 0x00000000000579c3 */ /* 0x000e620000008800 */
[----:B------:R-:W-:Y:S01]  /*1e60*/  UMOV UR4, 0x400 ;  /* 0x0000040000047882 */ /* 0x000fe20000000000 */
[----:B------:R-:W2:Y:S01]  /*1e70*/  S2R R59, SR_TID.X ;  /* 0x00000000003b7919 */ /* 0x000ea20000002100 */
[----:B-1----:R-:W-:Y:S01]  /*1e80*/  UPRMT UR4, UR5, 0x654, UR4 ;  /* 0x0000065405047896 */ /* 0x002fe20008000004 */
[-C--:B--2---:R-:W-:Y:S02]  /*1e90*/  FSETP.NAN.AND P1, PT, R11, R11.reuse, PT ;  /* 0x0000000b0b00720b */ /* 0x084fe40003f28000 */
[----:B------:R-:W-:Y:S02]  /*1ea0*/  FSETP.NAN.AND P2, PT, R10, R10, PT ;  /* 0x0000000a0a00720b */ /* 0x000fe40003f48000 */
[----:B------:R-:W-:Y:S02]  /*1eb0*/  FSETP.GEU.AND P3, PT, R19, R11, PT ;  /* 0x0000000b1300720b */ /* 0x000fe40003f6e000 */
[----:B------:R-:W-:-:S07]  /*1ec0*/  FSETP.NAN.AND P4, PT, R9, R9, PT ;  /* 0x000000090900720b */ /* 0x000fce0003f88000 */
[----:B------:R-:W-:Y:S02]  /*1ed0*/  @!P1 SEL R11, R11, R19, !P3 ;  /* 0x000000130b0b9207 */ /* 0x000fe40005800000 */
[----:B------:R-:W-:-:S04]  /*1ee0*/  FSETP.GEU.AND P1, PT, R18, R10, PT ;  /* 0x0000000a1200720b */ /* 0x000fc80003f2e000 */
[----:B------:R-:W-:Y:S02]  /*1ef0*/  @!P2 SEL R10, R10, R18, !P1 ;  /* 0x000000120a0aa207 */ /* 0x000fe40004800000 */
[----:B------:R-:W-:-:S04]  /*1f00*/  FSETP.GEU.AND P2, PT, R17, R9, PT ;  /* 0x000000091100720b */ /* 0x000fc80003f4e000 */
[----:B------:R-:W-:Y:S02]  /*1f10*/  @!P4 SEL R9, R9, R17, !P2 ;  /* 0x000000110909c207 */ /* 0x000fe40005000000 */
[-C--:B------:R-:W-:Y:S02]  /*1f20*/  FSETP.NAN.AND P4, PT, R8, R8.reuse, PT ;  /* 0x000000080800720b */ /* 0x080fe40003f88000 */
[----:B------:R-:W-:Y:S02]  /*1f30*/  FSETP.GEU.AND P5, PT, R16, R8, PT ;  /* 0x000000081000720b */ /* 0x000fe40003fae000 */
[----:B------:R-:W-:Y:S02]  /*1f40*/  SEL R33, R33, 0x6, P3 ;  /* 0x0000000621217807 */ /* 0x000fe40001800000 */
[----:B----4-:R-:W-:-:S07]  /*1f50*/  FSETP.NAN.AND P3, PT, R5, R5, PT ;  /* 0x000000050500720b */ /* 0x010fce0003f68000 */
[----:B------:R-:W-:Y:S02]  /*1f60*/  @!P4 SEL R8, R8, R16, !P5 ;  /* 0x000000100808c207 */ /* 0x000fe40006800000 */
[----:B------:R-:W-:Y:S02]  /*1f70*/  FSETP.NAN.AND P4, PT, R4, R4, PT ;  /* 0x000000040400720b */ /* 0x000fe40003f88000 */
[----:B------:R-:W-:Y:S02]  /*1f80*/  SEL R32, R32, 0x6, P1 ;  /* 0x0000000620207807 */ /* 0x000fe40000800000 */
[----:B------:R-:W-:Y:S02]  /*1f90*/  SEL R0, R0, 0x6, P2 ;  /* 0x0000000600007807 */ /* 0x000fe40001000000 */
[----:B------:R-:W-:Y:S02]  /*1fa0*/  FSETP.NAN.AND P1, PT, R6, R6, PT ;  /* 0x000000060600720b */ /* 0x000fe40003f28000 */
[----:B------:R-:W-:-:S02]  /*1fb0*/  FSETP.GEU.AND P2, PT, R8, R4, PT ;  /* 0x000000040800720b */ /* 0x000fc40003f4e000 */
[----:B------:R-:W-:Y:S02]  /*1fc0*/  SEL R24, R24, 0x6, P5 ;  /* 0x0000000618187807 */ /* 0x000fe40002800000 */
[----:B------:R-:W-:Y:S02]  /*1fd0*/  FSETP.GEU.AND P5, PT, R9, R5, PT ;  /* 0x000000050900720b */ /* 0x000fe40003fae000 */
[----:B------:R-:W-:Y:S02]  /*1fe0*/  @!P4 SEL R4, R4, R8, !P2 ;  /* 0x000000080404c207 */ /* 0x000fe40005000000 */
[----:B------:R-:W-:Y:S02]  /*1ff0*/  FSETP.NAN.AND P4, PT, R7, R7, PT ;  /* 0x000000070700720b */ /* 0x000fe40003f88000 */
[----:B------:R-:W-:Y:S02]  /*2000*/  @!P3 SEL R5, R5, R9, !P5 ;  /* 0x000000090505b207 */ /* 0x000fe40006800000 */
[----:B------:R-:W-:-:S02]  /*2010*/  FSETP.GEU.AND P3, PT, R10, R6, PT ;  /* 0x000000060a00720b */ /* 0x000fc40003f6e000 */
[----:B------:R-:W-:Y:S02]  /*2020*/  FSETP.GEU.AND P6, PT, R11, R7, PT ;  /* 0x000000070b00720b */ /* 0x000fe40003fce000 */
[----:B------:R-:W-:Y:S02]  /*2030*/  @!P1 SEL R6, R6, R10, !P3 ;  /* 0x0000000a06069207 */ /* 0x000fe40005800000 */
[----:B-----5:R-:W-:-:S03]  /*2040*/  FSETP.NAN.AND P1, PT, R12, R12, PT ;  /* 0x0000000c0c00720b */ /* 0x020fc60003f28000 */
[----:B------:R-:W-:Y:S02]  /*2050*/  @!P4 SEL R7, R7, R11, !P6 ;  /* 0x0000000b0707c207 */ /* 0x000fe40007000000 */
[----:B------:R-:W-:Y:S02]  /*2060*/  FSETP.NAN.AND P4, PT, R13, R13, PT ;  /* 0x0000000d0d00720b */ /* 0x000fe40003f88000 */
[----:B------:R-:W-:Y:S02]  /*2070*/  SEL R24, R24, 0x7, P2 ;  /* 0x0000000718187807 */ /* 0x000fe40001000000 */
[----:B------:R-:W-:Y:S02]  /*2080*/  SEL R0, R0, 0x7, P5 ;  /* 0x0000000700007807 */ /* 0x000fe40002800000 */
[----:B------:R-:W-:Y:S02]  /*2090*/  FSETP.NAN.AND P2, PT, R14, R14, PT ;  /* 0x0000000e0e00720b */ /* 0x000fe40003f48000 */
[----:B------:R-:W-:-:S02]  /*20a0*/  FSETP.GEU.AND P5, PT, R20, R12, PT ;  /* 0x0000000c1400720b */ /* 0x000fc40003fae000 */
[----:B------:R-:W-:Y:S02]  /*20b0*/  SEL R32, R32, 0x7, P3 ;  /* 0x0000000720207807 */ /* 0x000fe40001800000 */
[----:B------:R-:W-:Y:S02]  /*20c0*/  @!P1 FSEL R12, R12, R20, !P5 ;  /* 0x000000140c0c9208 */ /* 0x000fe40006800000 */
[----:B------:R-:W-:Y:S02]  /*20d0*/  FSETP.NAN.AND P1, PT, R15, R15, PT ;  /* 0x0000000f0f00720b */ /* 0x000fe40003f28000 */
[----:B------:R-:W-:Y:S02]  /*20e0*/  FSETP.GEU.AND P3, PT, R21, R13, PT ;  /* 0x0000000d1500720b */ /* 0x000fe40003f6e000 */
[----:B------:R-:W-:Y:S02]  /*20f0*/  SEL R26, R26, 0x8, P5 ;  /* 0x000000081a1a7807 */ /* 0x000fe40002800000 */
[----:B------:R-:W-:-:S02]  /*2100*/  FSETP.GEU.AND P5, PT, R22, R14, PT ;  /* 0x0000000e1600720b */ /* 0x000fc40003fae000 */
[----:B------:R-:W-:Y:S02]  /*2110*/  @!P4 FSEL R13, R13, R21, !P3 ;  /* 0x000000150d0dc208 */ /* 0x000fe40005800000 */
[----:B---3--:R-:W-:Y:S02]  /*2120*/  FSETP.NAN.AND P4, PT, R31, R31, PT ;  /* 0x0000001f1f00720b */ /* 0x008fe40003f88000 */
[----:B------:R-:W-:Y:S02]  /*2130*/  @!P2 FSEL R14, R14, R22, !P5 ;  /* 0x000000160e0ea208 */ /* 0x000fe40006800000 */
[----:B------:R-:W-:Y:S02]  /*2140*/  SEL R43, R43, 0x8, P3 ;  /* 0x000000082b2b7807 */ /* 0x000fe40001800000 */
[----:B------:R-:W-:Y:S02]  /*2150*/  FSETP.NAN.AND P2, PT, R30, R30, PT ;  /* 0x0000001e1e00720b */ /* 0x000fe40003f48000 */
[----:B------:R-:W-:-:S02]  /*2160*/  FSETP.GEU.AND P3, PT, R23, R15, PT ;  /* 0x0000000f1700720b */ /* 0x000fc40003f6e000 */
[----:B------:R-:W-:Y:S02]  /*2170*/  SEL R52, R52, 0x8, P5 ;  /* 0x0000000834347807 */ /* 0x000fe40002800000 */
[----:B------:R-:W-:Y:S02]  /*2180*/  @!P1 FSEL R15, R15, R23, !P3 ;  /* 0x000000170f0f9208 */ /* 0x000fe40005800000 */
[----:B------:R-:W-:Y:S02]  /*2190*/  FSETP.GEU.AND P5, PT, R7, R31, PT ;  /* 0x0000001f0700720b */ /* 0x000fe40003fae000 */
[----:B------:R-:W-:Y:S02]  /*21a0*/  FSETP.NAN.AND P1, PT, R29, R29, PT ;  /* 0x0000001d1d00720b */ /* 0x000fe40003f28000 */
[----:B------:R-:W-:Y:S02]  /*21b0*/  SEL R25, R25, 0x8, P3 ;  /* 0x0000000819197807 */ /* 0x000fe40001800000 */
[----:B------:R-:W-:-:S02]  /*21c0*/  @!P4 FSEL R31, R31, R7, !P5 ;  /* 0x000000071f1fc208 */ /* 0x000fc40006800000 */
[----:B------:R-:W-:Y:S02]  /*21d0*/  FSETP.GEU.AND P3, PT, R6, R30, PT ;  /* 0x0000001e0600720b */ /* 0x000fe40003f6e000 */
[----:B------:R-:W-:Y:S02]  /*21e0*/  FSETP.NAN.AND P4, PT, R28, R28, PT ;  /* 0x0000001c1c00720b */ /* 0x000fe40003f88000 */
[----:B------:R-:W-:Y:S02]  /*21f0*/  @!P2 FSEL R30, R30, R6, !P3 ;  /* 0x000000061e1ea208 */ /* 0x000fe40005800000 */
[----:B------:R-:W-:Y:S01]  /*2200*/  FSETP.GEU.AND P2, PT, R5, R29, PT ;  /* 0x0000001d0500720b */ /* 0x000fe20003f4e000 */
[----:B------:R-:W1:Y:S01]  /*2210*/  S2R R8, SR_TID.X ;  /* 0x0000000000087919 */ /* 0x000e620000002100 */
[----:B------:R-:W-:Y:S01]  /*2220*/  SEL R33, R33, 0x7, P6 ;  /* 0x0000000721217807 */ /* 0x000fe20003000000 */
[----:B------:R-:W2:Y:S01]  /*2230*/  LDC.64 R6, c[0x0][0x210] ;  /* 0x00008400ff067b82 */ /* 0x000ea20000000a00 */
[----:B------:R-:W-:-:S02]  /*2240*/  @!P1 FSEL R29, R29, R5, !P2 ;  /* 0x000000051d1d9208 */ /* 0x000fc40005000000 */
[----:B------:R-:W-:-:S04]  /*2250*/  FSETP.GEU.AND P1, PT, R4, R28, PT ;  /* 0x0000001c0400720b */ /* 0x000fc80003f2e000 */
[----:B------:R-:W-:Y:S02]  /*2260*/  @!P4 FSEL R28, R28, R4, !P1 ;  /* 0x000000041c1cc208 */ /* 0x000fe40004800000 */
[----:B------:R-:W-:Y:S02]  /*2270*/  LOP3.LUT R4, R64, R63, RZ, 0xfc, !PT ;  /* 0x0000003f40047212 */ /* 0x000fe400078efcff */
[----:B------:R-:W-:Y:S02]  /*2280*/  SEL R3, R24, 0x8, P1 ;  /* 0x0000000818037807 */ /* 0x000fe40000800000 */
[----:B------:R-:W-:Y:S02]  /*2290*/  SEL R0, R0, 0x8, P2 ;  /* 0x0000000800007807 */ /* 0x000fe40001000000 */
[----:B------:R-:W-:Y:S02]  /*22a0*/  SEL R32, R32, 0x8, P3 ;  /* 0x0000000820207807 */ /* 0x000fe40001800000 */
[----:B------:R-:W-:-:S02]  /*22b0*/  SEL R33, R33, 0x8, P5 ;  /* 0x0000000821217807 */ /* 0x000fc40002800000 */
[----:B------:R-:W-:Y:S02]  /*22c0*/  IADD3 R2, P1, R4, UR8, RZ ;  /* 0x0000000804027c10 */ /* 0x000fe4000ff3e0ff */
[----:B------:R-:W-:Y:S02]  /*22d0*/  FSETP.GEU.AND P3, PT, R12, RZ, PT ;  /* 0x000000ff0c00720b */ /* 0x000fe40003f6e000 */
[----:B------:R-:W-:Y:S02]  /*22e0*/  FSETP.GEU.AND P4, PT, R14, RZ, PT ;  /* 0x000000ff0e00720b */ /* 0x000fe40003f8e000 */
[----:B------:R-:W-:Y:S02]  /*22f0*/  FSETP.GEU.AND P5, PT, R13, RZ, PT ;  /* 0x000000ff0d00720b */ /* 0x000fe40003fae000 */
[----:B------:R-:W-:Y:S02]  /*2300*/  PRMT R5, R3, 0x3340, R0 ;  /* 0x0000334003057816 */ /* 0x000fe40000000000 */
[----:B------:R-:W-:-:S02]  /*2310*/  LEA.HI.X.SX32 R3, R4, UR9, 0x1, P1 ;  /* 0x0000000904037c11 */ /* 0x000fc400088f0eff */
[----:B------:R-:W-:Y:S02]  /*2320*/  SEL R12, R12, RZ, P3 ;  /* 0x000000ff0c0c7207 */ /* 0x000fe40001800000 */
[----:B------:R-:W-:Y:S02]  /*2330*/  SEL R13, R13, RZ, P5 ;  /* 0x000000ff0d0d7207 */ /* 0x000fe40002800000 */
[----:B------:R-:W-:Y:S02]  /*2340*/  SEL R14, R14, RZ, P4 ;  /* 0x000000ff0e0e7207 */ /* 0x000fe40002000000 */
[----:B------:R-:W-:Y:S02]  /*2350*/  PRMT R26, R26, 0x3340, R43 ;  /* 0x000033401a1a7816 */ /* 0x000fe4000000002b */
[----:B------:R-:W-:Y:S02]  /*2360*/  PRMT R25, R52, 0x3340, R25 ;  /* 0x0000334034197816 */ /* 0x000fe40000000019 */
[----:B------:R-:W-:-:S02]  /*2370*/  PRMT R32, R32, 0x3340, R33 ;  /* 0x0000334020207816 */ /* 0x000fc40000000021 */
[----:B------:R-:W-:Y:S02]  /*2380*/  FSETP.GEU.AND P1, PT, R15, RZ, PT ;  /* 0x000000ff0f00720b */ /* 0x000fe40003f2e000 */
[----:B------:R-:W-:Y:S02]  /*2390*/  FSETP.GEU.AND P2, PT, R31, RZ, PT ;  /* 0x000000ff1f00720b */ /* 0x000fe40003f4e000 */
[----:B------:R-:W-:Y:S02]  /*23a0*/  FSETP.GEU.AND P3, PT, R30, RZ, PT ;  /* 0x000000ff1e00720b */ /* 0x000fe40003f6e000 */
[----:B------:R-:W-:Y:S02]  /*23b0*/  FSETP.GEU.AND P5, PT, R29, RZ, PT ;  /* 0x000000ff1d00720b */ /* 0x000fe40003fae000 */
[----:B------:R-:W-:Y:S02]  /*23c0*/  FSETP.GEU.AND P4, PT, R28, RZ, PT ;  /* 0x000000ff1c00720b */ /* 0x000fe40003f8e000 */
[----:B------:R-:W-:-:S02]  /*23d0*/  LEA R63, R63, UR4, 0x2 ;  /* 0x000000043f3f7c11 */ /* 0x000fc4000f8e10ff */
[----:B------:R-:W-:Y:S02]  /*23e0*/  SEL R15, R15, RZ, P1 ;  /* 0x000000ff0f0f7207 */ /* 0x000fe40000800000 */
[----:B------:R-:W-:Y:S02]  /*23f0*/  SEL R31, R31, RZ, P2 ;  /* 0x000000ff1f1f7207 */ /* 0x000fe40001000000 */
[----:B------:R-:W-:Y:S02]  /*2400*/  SEL R30, R30, RZ, P3 ;  /* 0x000000ff1e1e7207 */ /* 0x000fe40001800000 */
[----:B------:R-:W-:Y:S02]  /*2410*/  SEL R29, R29, RZ, P5 ;  /* 0x000000ff1d1d7207 */ /* 0x000fe40002800000 */
[----:B------:R-:W-:Y:S02]  /*2420*/  SEL R28, R28, RZ, P4 ;  /* 0x000000ff1c1c7207 */ /* 0x000fe40002000000 */
[----:B------:R-:W-:-:S02]  /*2430*/  PRMT R26, R26, 0x5410, R25 ;  /* 0x000054101a1a7816 */ /* 0x000fc40000000019 */
[----:B------:R-:W-:Y:S01]  /*2440*/  PRMT R27, R5, 0x5410, R32 ;  /* 0x00005410051b7816 */ /* 0x000fe20000000020 */
[----:B------:R-:W-:Y:S04]  /*2450*/  STS.128 [R63], R12 ;  /* 0x0000000c3f007388 */ /* 0x000fe80000000c00 */
[----:B------:R-:W-:Y:S04]  /*2460*/  STS.128 [R63+0x10], R28 ;  /* 0x0000101c3f007388 */ /* 0x000fe80000000c00 */
[----:B------:R2:W-:Y:S01]  /*2470*/  @!P0 STG.E.64 desc[UR6][R2.64], R26 ;  /* 0x0000001a02008986 */ /* 0x0005e2000c101b06 */
[----:B-1----:R-:W-:-:S05]  /*2480*/  IMAD.SHL.U32 R8, R8, 0x4, RZ ;  /* 0x0000000408087824 */ /* 0x002fca00078e00ff */
[----:B------:R-:W-:-:S04]  /*2490*/  LOP3.LUT R8, R8, 0x1fc, RZ, 0xc0, !PT ;  /* 0x000001fc08087812 */ /* 0x000fc800078ec0ff */
[----:B------:R-:W-:Y:S01]  /*24a0*/  LEA R8, R8, UR4, 0x2 ;  /* 0x0000000408087c11 */ /* 0x000fe2000f8e10ff */
[----:B------:R-:W-:Y:S01]  /*24b0*/  BAR.SYNC.DEFER_BLOCKING 0x0 ;  /* 0x0000000000007b1d */ /* 0x000fe20000010000 */
[----:B0-----:R-:W-:-:S05]  /*24c0*/  IMAD.SHL.U32 R0, R59, 0x4, RZ ;  /* 0x000000043b007824 */ /* 0x001fca00078e00ff */
[----:B------:R-:W-:Y:S01]  /*24d0*/  ULDC.64 UR4, c[0x0][0x210] ;  /* 0x0000840000047ab9 */ /* 0x000fe20000000a00 */
[----:B------:R-:W0:Y:S01]  /*24e0*/  LDS.128 R16, [R8] ;  /* 0x0000000008107984 */ /* 0x000e220000000c00 */
[----:B------:R-:W-:-:S04]  /*24f0*/  LOP3.LUT R5, R0, 0x1fc, RZ, 0xc0, !PT ;  /* 0x000001fc00057812 */ /* 0x000fc800078ec0ff */
[----:B------:R-:W-:Y:S02]  /*2500*/  LOP3.LUT R9, R64, R5, RZ, 0xfc, !PT ;  /* 0x0000000540097212 */ /* 0x000fe400078efcff */
[----:B------:R-:W-:Y:S02]  /*2510*/  LOP3.LUT R5, R64, 0x200, R5, 0xfe, !PT ;  /* 0x0000020040057812 */ /* 0x000fe400078efe05 */
[----:B------:R-:W-:Y:S02]  /*2520*/  ISETP.GE.AND P2, PT, R9, 0x4ed80, PT ;  /* 0x0004ed800900780c */ /* 0x000fe40003f46270 */
[----:B------:R-:W-:Y:S01]  /*2530*/  ISETP.GE.AND P0, PT, R5, 0x4ed80, PT ;  /* 0x0004ed800500780c */ /* 0x000fe20003f06270 */
[C---:B--2---:R-:W-:Y:S01]  /*2540*/  IMAD.WIDE R2, R9.reuse, 0x4, R6 ;  /* 0x0000000409027825 */ /* 0x044fe200078e0206 */
[----:B------:R-:W-:Y:S02]  /*2550*/  SHF.R.S32.HI R64, RZ, 0x1f, R64 ;  /* 0x0000001fff407819 */ /* 0x000fe40000011440 */
[----:B------:R-:W-:-:S04]  /*2560*/  LEA R4, P1, R9, UR4, 0x2 ;  /* 0x0000000409047c11 */ /* 0x000fc8000f8210ff */
[----:B------:R-:W-:-:S03]  /*2570*/  LEA.HI.X R5, R9, UR5, R64, 0x2, P1 ;  /* 0x0000000509057c11 */ /* 0x000fc600088f1440 */
[----:B0-----:R0:W-:Y:S02]  /*2580*/  @!P2 STG.E.128 desc[UR6][R2.64], R16 ;  /* 0x000000100200a986 */ /* 0x0011e4000c101d06 */
[----:B0-----:R-:W-:Y:S05]  /*2590*/  @P0 EXIT ;  /* 0x000000000000094d */ /* 0x001fea0003800000 */
[----:B------:R-:W0:Y:S04]  /*25a0*/  LDS.128 R8, [R8+0x800] ;  /* 0x0008000008087984 */ /* 0x000e280000000c00 */
[----:B0-----:R-:W-:Y:S01]  /*25b0*/  STG.E.128 desc[UR6][R4.64+0x800], R8 ;  /* 0x0008000804007986 */ /* 0x001fe2000c101d06 */
[----:B------:R-:W-:Y:S05]  /*25c0*/  EXIT ;  /* 0x000000000000794d */ /* 0x000fea0003800000 */
.L_x_0:
[----:B------:R-:W-:-:S00]  /*25d0*/  BRA `(.L_x_0) ;  /* 0xfffffffc00fc7947 */ /* 0x000fc0000383ffff */
[----:B------:R-:W-:-:S00]  /*25e0*/  NOP ;  /* 0x0000000000007918 */ /* 0x000fc00000000000 */
        /* <DEDUP_REMOVED lines=9> */
.L_x_1:


//--------------------- .nv.shared.triton_poi_fused_max_pool2d_with_indices_relu_5 --------------------------
	.section	.nv.shared.triton_poi_fused_max_pool2d_with_indices_relu_5,"aw",@nobits
	.sectionflags	@""
	.align	16
	.zero		1024


//--------------------- .nv.constant0.triton_poi_fused_max_pool2d_with_indices_relu_5 --------------------------
	.section	.nv.constant0.triton_poi_fused_max_pool2d_with_indices_relu_5,"a",@progbits
	.sectionflags	@""
	.align	4
.nv.constant0.triton_poi_fused_max_pool2d_with_indices_relu_5:
	.zero		556
